//
// Generated by NVIDIA NVVM Compiler
//
// Compiler Build ID: CL-36424714
// Cuda compilation tools, release 13.0, V13.0.88
// Based on NVVM 20.0.0
//

.version 9.0
.target sm_100
.address_size 64

	// .globl	_Z20reluOutOfPlaceKernelPKfPfi

.visible .entry _Z20reluOutOfPlaceKernelPKfPfi(
	.param .u64 .ptr .align 1 _Z20reluOutOfPlaceKernelPKfPfi_param_0,
	.param .u64 .ptr .align 1 _Z20reluOutOfPlaceKernelPKfPfi_param_1,
	.param .u32 _Z20reluOutOfPlaceKernelPKfPfi_param_2
)
{
	.reg .pred 	%p<2>;
	.reg .b32 	%r<6>;
	.reg .b32 	%f<3>;
	.reg .b64 	%rd<8>;

	ld.param.u64 	%rd1, [_Z20reluOutOfPlaceKernelPKfPfi_param_0];
	ld.param.u64 	%rd2, [_Z20reluOutOfPlaceKernelPKfPfi_param_1];
	ld.param.u32 	%r2, [_Z20reluOutOfPlaceKernelPKfPfi_param_2];
	mov.u32 	%r3, %ctaid.x;
	mov.u32 	%r4, %ntid.x;
	mov.u32 	%r5, %tid.x;
	mad.lo.s32 	%r1, %r3, %r4, %r5;
	setp.ge.s32 	%p1, %r1, %r2;
	@%p1 bra 	$L__BB0_2;
	cvta.to.global.u64 	%rd3, %rd1;
	cvta.to.global.u64 	%rd4, %rd2;
	mul.wide.s32 	%rd5, %r1, 4;
	add.s64 	%rd6, %rd3, %rd5;
	ld.global.f32 	%f1, [%rd6];
	max.f32 	%f2, %f1, 0f00000000;
	add.s64 	%rd7, %rd4, %rd5;
	st.global.f32 	[%rd7], %f2;
$L__BB0_2:
	ret;

}
	// .globl	_Z17reluInPlaceKernelPfi
.visible .entry _Z17reluInPlaceKernelPfi(
	.param .u64 .ptr .align 1 _Z17reluInPlaceKernelPfi_param_0,
	.param .u32 _Z17reluInPlaceKernelPfi_param_1
)
{
	.reg .pred 	%p<2>;
	.reg .b32 	%r<6>;
	.reg .b32 	%f<3>;
	.reg .b64 	%rd<5>;

	ld.param.u64 	%rd1, [_Z17reluInPlaceKernelPfi_param_0];
	ld.param.u32 	%r2, [_Z17reluInPlaceKernelPfi_param_1];
	mov.u32 	%r3, %ctaid.x;
	mov.u32 	%r4, %ntid.x;
	mov.u32 	%r5, %tid.x;
	mad.lo.s32 	%r1, %r3, %r4, %r5;
	setp.ge.s32 	%p1, %r1, %r2;
	@%p1 bra 	$L__BB1_2;
	cvta.to.global.u64 	%rd2, %rd1;
	mul.wide.s32 	%rd3, %r1, 4;
	add.s64 	%rd4, %rd2, %rd3;
	ld.global.f32 	%f1, [%rd4];
	max.f32 	%f2, %f1, 0f00000000;
	st.global.f32 	[%rd4], %f2;
$L__BB1_2:
	ret;

}
	// .globl	_Z20cropMatrixRowsKernelPfPKfiiii
.visible .entry _Z20cropMatrixRowsKernelPfPKfiiii(
	.param .u64 .ptr .align 1 _Z20cropMatrixRowsKernelPfPKfiiii_param_0,
	.param .u64 .ptr .align 1 _Z20cropMatrixRowsKernelPfPKfiiii_param_1,
	.param .u32 _Z20cropMatrixRowsKernelPfPKfiiii_param_2,
	.param .u32 _Z20cropMatrixRowsKernelPfPKfiiii_param_3,
	.param .u32 _Z20cropMatrixRowsKernelPfPKfiiii_param_4,
	.param .u32 _Z20cropMatrixRowsKernelPfPKfiiii_param_5
)
{
	.reg .pred 	%p<4>;
	.reg .b32 	%r<16>;
	.reg .b32 	%f<2>;
	.reg .b64 	%rd<9>;

	ld.param.u64 	%rd1, [_Z20cropMatrixRowsKernelPfPKfiiii_param_0];
	ld.param.u64 	%rd2, [_Z20cropMatrixRowsKernelPfPKfiiii_param_1];
	ld.param.u32 	%r3, [_Z20cropMatrixRowsKernelPfPKfiiii_param_3];
	ld.param.u32 	%r4, [_Z20cropMatrixRowsKernelPfPKfiiii_param_4];
	ld.param.u32 	%r5, [_Z20cropMatrixRowsKernelPfPKfiiii_param_5];
	mov.u32 	%r6, %ctaid.y;
	mov.u32 	%r7, %ntid.y;
	mov.u32 	%r8, %tid.y;
	mad.lo.s32 	%r1, %r6, %r7, %r8;
	add.s32 	%r2, %r4, %r1;
	setp.lt.s32 	%p1, %r2, %r4;
	setp.ge.s32 	%p2, %r2, %r5;
	or.pred  	%p3, %p1, %p2;
	@%p3 bra 	$L__BB2_2;
	mov.u32 	%r9, %tid.x;
	mov.u32 	%r10, %ntid.x;
	mov.u32 	%r11, %ctaid.x;
	mad.lo.s32 	%r12, %r11, %r10, %r9;
	cvta.to.global.u64 	%rd3, %rd2;
	cvta.to.global.u64 	%rd4, %rd1;
	mad.lo.s32 	%r13, %r3, %r12, %r2;
	sub.s32 	%r14, %r5, %r4;
	mad.lo.s32 	%r15, %r14, %r12, %r1;
	mul.wide.s32 	%rd5, %r13, 4;
	add.s64 	%rd6, %rd3, %rd5;
	ld.global.f32 	%f1, [%rd6];
	mul.wide.s32 	%rd7, %r15, 4;
	add.s64 	%rd8, %rd4, %rd7;
	st.global.f32 	[%rd8], %f1;
$L__BB2_2:
	ret;

}
	// .globl	_Z22addThreeFeaturesKernelPfS_S_iiii
.visible .entry _Z22addThreeFeaturesKernelPfS_S_iiii(
	.param .u64 .ptr .align 1 _Z22addThreeFeaturesKernelPfS_S_iiii_param_0,
	.param .u64 .ptr .align 1 _Z22addThreeFeaturesKernelPfS_S_iiii_param_1,
	.param .u64 .ptr .align 1 _Z22addThreeFeaturesKernelPfS_S_iiii_param_2,
	.param .u32 _Z22addThreeFeaturesKernelPfS_S_iiii_param_3,
	.param .u32 _Z22addThreeFeaturesKernelPfS_S_iiii_param_4,
	.param .u32 _Z22addThreeFeaturesKernelPfS_S_iiii_param_5,
	.param .u32 _Z22addThreeFeaturesKernelPfS_S_iiii_param_6
)
{
	.reg .pred 	%p<7>;
	.reg .b32 	%r<24>;
	.reg .b32 	%f<6>;
	.reg .b64 	%rd<13>;

	ld.param.u64 	%rd2, [_Z22addThreeFeaturesKernelPfS_S_iiii_param_0];
	ld.param.u64 	%rd3, [_Z22addThreeFeaturesKernelPfS_S_iiii_param_1];
	ld.param.u64 	%rd4, [_Z22addThreeFeaturesKernelPfS_S_iiii_param_2];
	ld.param.u32 	%r9, [_Z22addThreeFeaturesKernelPfS_S_iiii_param_3];
	ld.param.u32 	%r10, [_Z22addThreeFeaturesKernelPfS_S_iiii_param_4];
	ld.param.u32 	%r7, [_Z22addThreeFeaturesKernelPfS_S_iiii_param_5];
	ld.param.u32 	%r8, [_Z22addThreeFeaturesKernelPfS_S_iiii_param_6];
	mov.u32 	%r11, %ctaid.x;
	mov.u32 	%r12, %ntid.x;
	mov.u32 	%r13, %tid.x;
	mad.lo.s32 	%r1, %r11, %r12, %r13;
	mov.u32 	%r14, %ctaid.y;
	mov.u32 	%r15, %ntid.y;
	mov.u32 	%r16, %tid.y;
	mad.lo.s32 	%r17, %r14, %r15, %r16;
	mov.u32 	%r18, %ctaid.z;
	mov.u32 	%r19, %ntid.z;
	mov.u32 	%r20, %tid.z;
	mad.lo.s32 	%r3, %r18, %r19, %r20;
	setp.ge.s32 	%p1, %r1, %r8;
	setp.ge.s32 	%p2, %r17, %r10;
	or.pred  	%p3, %p1, %p2;
	setp.ge.s32 	%p4, %r3, %r9;
	or.pred  	%p5, %p4, %p3;
	@%p5 bra 	$L__BB3_3;
	cvta.to.global.u64 	%rd5, %rd4;
	cvta.to.global.u64 	%rd6, %rd2;
	mad.lo.s32 	%r4, %r8, %r17, %r1;
	mul.lo.s32 	%r5, %r8, %r3;
	mad.lo.s32 	%r21, %r5, %r10, %r4;
	add.s32 	%r22, %r5, %r1;
	mul.wide.s32 	%rd7, %r22, 4;
	add.s64 	%rd8, %rd6, %rd7;
	ld.global.f32 	%f2, [%rd8];
	mul.wide.s32 	%rd9, %r21, 4;
	add.s64 	%rd1, %rd5, %rd9;
	ld.global.f32 	%f3, [%rd1];
	add.f32 	%f1, %f2, %f3;
	st.global.f32 	[%rd1], %f1;
	setp.ge.s32 	%p6, %r17, %r7;
	@%p6 bra 	$L__BB3_3;
	mad.lo.s32 	%r23, %r5, %r7, %r4;
	cvta.to.global.u64 	%rd10, %rd3;
	mul.wide.s32 	%rd11, %r23, 4;
	add.s64 	%rd12, %rd10, %rd11;
	ld.global.f32 	%f4, [%rd12];
	add.f32 	%f5, %f4, %f1;
	st.global.f32 	[%rd1], %f5;
$L__BB3_3:
	ret;

}
	// .globl	_Z22broadcastDim1AddKernelPfS_iii
.visible .entry _Z22broadcastDim1AddKernelPfS_iii(
	.param .u64 .ptr .align 1 _Z22broadcastDim1AddKernelPfS_iii_param_0,
	.param .u64 .ptr .align 1 _Z22broadcastDim1AddKernelPfS_iii_param_1,
	.param .u32 _Z22broadcastDim1AddKernelPfS_iii_param_2,
	.param .u32 _Z22broadcastDim1AddKernelPfS_iii_param_3,
	.param .u32 _Z22broadcastDim1AddKernelPfS_iii_param_4
)
{
	.reg .pred 	%p<6>;
	.reg .b32 	%r<22>;
	.reg .b32 	%f<4>;
	.reg .b64 	%rd<9>;

	ld.param.u64 	%rd1, [_Z22broadcastDim1AddKernelPfS_iii_param_0];
	ld.param.u64 	%rd2, [_Z22broadcastDim1AddKernelPfS_iii_param_1];
	ld.param.u32 	%r6, [_Z22broadcastDim1AddKernelPfS_iii_param_2];
	ld.param.u32 	%r7, [_Z22broadcastDim1AddKernelPfS_iii_param_3];
	ld.param.u32 	%r5, [_Z22broadcastDim1AddKernelPfS_iii_param_4];
	mov.u32 	%r8, %ctaid.x;
	mov.u32 	%r9, %ntid.x;
	mov.u32 	%r10, %tid.x;
	mad.lo.s32 	%r1, %r8, %r9, %r10;
	mov.u32 	%r11, %ctaid.y;
	mov.u32 	%r12, %ntid.y;
	mov.u32 	%r13, %tid.y;
	mad.lo.s32 	%r14, %r11, %r12, %r13;
	mov.u32 	%r15, %ctaid.z;
	mov.u32 	%r16, %ntid.z;
	mov.u32 	%r17, %tid.z;
	mad.lo.s32 	%r3, %r15, %r16, %r17;
	setp.ge.s32 	%p1, %r1, %r5;
	setp.ge.s32 	%p2, %r14, %r7;
	or.pred  	%p3, %p1, %p2;
	setp.ge.s32 	%p4, %r3, %r6;
	or.pred  	%p5, %p4, %p3;
	@%p5 bra 	$L__BB4_2;
	cvta.to.global.u64 	%rd3, %rd2;
	cvta.to.global.u64 	%rd4, %rd1;
	mad.lo.s32 	%r18, %r5, %r14, %r1;
	mul.lo.s32 	%r19, %r5, %r3;
	mad.lo.s32 	%r20, %r19, %r7, %r18;
	add.s32 	%r21, %r19, %r1;
	mul.wide.s32 	%rd5, %r21, 4;
	add.s64 	%rd6, %rd3, %rd5;
	ld.global.f32 	%f1, [%rd6];
	mul.wide.s32 	%rd7, %r20, 4;
	add.s64 	%rd8, %rd4, %rd7;
	ld.global.f32 	%f2, [%rd8];
	add.f32 	%f3, %f1, %f2;
	st.global.f32 	[%rd8], %f3;
$L__BB4_2:
	ret;

}
	// .globl	_Z16addInPlaceKernelPfPKfi
.visible .entry _Z16addInPlaceKernelPfPKfi(
	.param .u64 .ptr .align 1 _Z16addInPlaceKernelPfPKfi_param_0,
	.param .u64 .ptr .align 1 _Z16addInPlaceKernelPfPKfi_param_1,
	.param .u32 _Z16addInPlaceKernelPfPKfi_param_2
)
{
	.reg .pred 	%p<2>;
	.reg .b32 	%r<6>;
	.reg .b32 	%f<4>;
	.reg .b64 	%rd<8>;

	ld.param.u64 	%rd1, [_Z16addInPlaceKernelPfPKfi_param_0];
	ld.param.u64 	%rd2, [_Z16addInPlaceKernelPfPKfi_param_1];
	ld.param.u32 	%r2, [_Z16addInPlaceKernelPfPKfi_param_2];
	mov.u32 	%r3, %ntid.x;
	mov.u32 	%r4, %ctaid.x;
	mov.u32 	%r5, %tid.x;
	mad.lo.s32 	%r1, %r3, %r4, %r5;
	setp.ge.s32 	%p1, %r1, %r2;
	@%p1 bra 	$L__BB5_2;
	cvta.to.global.u64 	%rd3, %rd2;
	cvta.to.global.u64 	%rd4, %rd1;
	mul.wide.s32 	%rd5, %r1, 4;
	add.s64 	%rd6, %rd3, %rd5;
	ld.global.f32 	%f1, [%rd6];
	add.s64 	%rd7, %rd4, %rd5;
	ld.global.f32 	%f2, [%rd7];
	add.f32 	%f3, %f1, %f2;
	st.global.f32 	[%rd7], %f3;
$L__BB5_2:
	ret;

}
	// .globl	_Z13sumDim1KernelPfPKfiii
.visible .entry _Z13sumDim1KernelPfPKfiii(
	.param .u64 .ptr .align 1 _Z13sumDim1KernelPfPKfiii_param_0,
	.param .u64 .ptr .align 1 _Z13sumDim1KernelPfPKfiii_param_1,
	.param .u32 _Z13sumDim1KernelPfPKfiii_param_2,
	.param .u32 _Z13sumDim1KernelPfPKfiii_param_3,
	.param .u32 _Z13sumDim1KernelPfPKfiii_param_4
)
{
	.reg .pred 	%p<13>;
	.reg .b32 	%r<54>;
	.reg .b32 	%f<83>;
	.reg .b64 	%rd<43>;

	ld.param.u64 	%rd2, [_Z13sumDim1KernelPfPKfiii_param_0];
	ld.param.u64 	%rd3, [_Z13sumDim1KernelPfPKfiii_param_1];
	ld.param.u32 	%r30, [_Z13sumDim1KernelPfPKfiii_param_2];
	ld.param.u32 	%r28, [_Z13sumDim1KernelPfPKfiii_param_3];
	ld.param.u32 	%r31, [_Z13sumDim1KernelPfPKfiii_param_4];
	cvta.to.global.u64 	%rd1, %rd3;
	mov.u32 	%r32, %ctaid.x;
	mov.u32 	%r33, %ntid.x;
	mov.u32 	%r34, %tid.x;
	mad.lo.s32 	%r1, %r32, %r33, %r34;
	mov.u32 	%r35, %ctaid.y;
	mov.u32 	%r36, %ntid.y;
	mul.lo.s32 	%r2, %r35, %r36;
	mov.u32 	%r3, %tid.y;
	add.s32 	%r37, %r2, %r3;
	setp.ge.s32 	%p1, %r1, %r30;
	setp.ge.s32 	%p2, %r37, %r31;
	or.pred  	%p3, %p1, %p2;
	@%p3 bra 	$L__BB6_15;
	setp.lt.s32 	%p4, %r28, 1;
	mov.f32 	%f82, 0f00000000;
	@%p4 bra 	$L__BB6_14;
	mul.lo.s32 	%r5, %r28, %r1;
	and.b32  	%r6, %r28, 15;
	setp.lt.u32 	%p5, %r28, 16;
	mov.f32 	%f82, 0f00000000;
	mov.b32 	%r50, 0;
	@%p5 bra 	$L__BB6_5;
	and.b32  	%r50, %r28, 2147483632;
	neg.s32 	%r48, %r50;
	mul.lo.s32 	%r39, %r31, %r28;
	mad.lo.s32 	%r40, %r39, %r1, %r3;
	add.s32 	%r47, %r40, %r2;
	shl.b32 	%r10, %r31, 4;
	mov.f32 	%f82, 0f00000000;
	mul.wide.s32 	%rd6, %r31, 4;
$L__BB6_4:
	.pragma "nounroll";
	mul.wide.s32 	%rd4, %r47, 4;
	add.s64 	%rd5, %rd1, %rd4;
	ld.global.f32 	%f18, [%rd5];
	add.f32 	%f19, %f82, %f18;
	add.s64 	%rd7, %rd5, %rd6;
	ld.global.f32 	%f20, [%rd7];
	add.f32 	%f21, %f19, %f20;
	add.s64 	%rd8, %rd7, %rd6;
	ld.global.f32 	%f22, [%rd8];
	add.f32 	%f23, %f21, %f22;
	add.s64 	%rd9, %rd8, %rd6;
	ld.global.f32 	%f24, [%rd9];
	add.f32 	%f25, %f23, %f24;
	add.s64 	%rd10, %rd9, %rd6;
	ld.global.f32 	%f26, [%rd10];
	add.f32 	%f27, %f25, %f26;
	add.s64 	%rd11, %rd10, %rd6;
	ld.global.f32 	%f28, [%rd11];
	add.f32 	%f29, %f27, %f28;
	add.s64 	%rd12, %rd11, %rd6;
	ld.global.f32 	%f30, [%rd12];
	add.f32 	%f31, %f29, %f30;
	add.s64 	%rd13, %rd12, %rd6;
	ld.global.f32 	%f32, [%rd13];
	add.f32 	%f33, %f31, %f32;
	add.s64 	%rd14, %rd13, %rd6;
	ld.global.f32 	%f34, [%rd14];
	add.f32 	%f35, %f33, %f34;
	add.s64 	%rd15, %rd14, %rd6;
	ld.global.f32 	%f36, [%rd15];
	add.f32 	%f37, %f35, %f36;
	add.s64 	%rd16, %rd15, %rd6;
	ld.global.f32 	%f38, [%rd16];
	add.f32 	%f39, %f37, %f38;
	add.s64 	%rd17, %rd16, %rd6;
	ld.global.f32 	%f40, [%rd17];
	add.f32 	%f41, %f39, %f40;
	add.s64 	%rd18, %rd17, %rd6;
	ld.global.f32 	%f42, [%rd18];
	add.f32 	%f43, %f41, %f42;
	add.s64 	%rd19, %rd18, %rd6;
	ld.global.f32 	%f44, [%rd19];
	add.f32 	%f45, %f43, %f44;
	add.s64 	%rd20, %rd19, %rd6;
	ld.global.f32 	%f46, [%rd20];
	add.f32 	%f47, %f45, %f46;
	add.s64 	%rd21, %rd20, %rd6;
	ld.global.f32 	%f48, [%rd21];
	add.f32 	%f82, %f47, %f48;
	add.s32 	%r48, %r48, 16;
	add.s32 	%r47, %r47, %r10;
	setp.ne.s32 	%p6, %r48, 0;
	@%p6 bra 	$L__BB6_4;
$L__BB6_5:
	setp.eq.s32 	%p7, %r6, 0;
	@%p7 bra 	$L__BB6_14;
	and.b32  	%r16, %r28, 7;
	setp.lt.u32 	%p8, %r6, 8;
	@%p8 bra 	$L__BB6_8;
	add.s32 	%r41, %r50, %r5;
	mad.lo.s32 	%r42, %r41, %r31, %r37;
	mul.wide.s32 	%rd22, %r42, 4;
	add.s64 	%rd23, %rd1, %rd22;
	ld.global.f32 	%f50, [%rd23];
	add.f32 	%f51, %f82, %f50;
	mul.wide.s32 	%rd24, %r31, 4;
	add.s64 	%rd25, %rd23, %rd24;
	ld.global.f32 	%f52, [%rd25];
	add.f32 	%f53, %f51, %f52;
	add.s64 	%rd26, %rd25, %rd24;
	ld.global.f32 	%f54, [%rd26];
	add.f32 	%f55, %f53, %f54;
	add.s64 	%rd27, %rd26, %rd24;
	ld.global.f32 	%f56, [%rd27];
	add.f32 	%f57, %f55, %f56;
	add.s64 	%rd28, %rd27, %rd24;
	ld.global.f32 	%f58, [%rd28];
	add.f32 	%f59, %f57, %f58;
	add.s64 	%rd29, %rd28, %rd24;
	ld.global.f32 	%f60, [%rd29];
	add.f32 	%f61, %f59, %f60;
	add.s64 	%rd30, %rd29, %rd24;
	ld.global.f32 	%f62, [%rd30];
	add.f32 	%f63, %f61, %f62;
	add.s64 	%rd31, %rd30, %rd24;
	ld.global.f32 	%f64, [%rd31];
	add.f32 	%f82, %f63, %f64;
	add.s32 	%r50, %r50, 8;
$L__BB6_8:
	setp.eq.s32 	%p9, %r16, 0;
	@%p9 bra 	$L__BB6_14;
	and.b32  	%r19, %r28, 3;
	setp.lt.u32 	%p10, %r16, 4;
	@%p10 bra 	$L__BB6_11;
	add.s32 	%r43, %r50, %r5;
	mad.lo.s32 	%r44, %r43, %r31, %r37;
	mul.wide.s32 	%rd32, %r44, 4;
	add.s64 	%rd33, %rd1, %rd32;
	ld.global.f32 	%f66, [%rd33];
	add.f32 	%f67, %f82, %f66;
	mul.wide.s32 	%rd34, %r31, 4;
	add.s64 	%rd35, %rd33, %rd34;
	ld.global.f32 	%f68, [%rd35];
	add.f32 	%f69, %f67, %f68;
	add.s64 	%rd36, %rd35, %rd34;
	ld.global.f32 	%f70, [%rd36];
	add.f32 	%f71, %f69, %f70;
	add.s64 	%rd37, %rd36, %rd34;
	ld.global.f32 	%f72, [%rd37];
	add.f32 	%f82, %f71, %f72;
	add.s32 	%r50, %r50, 4;
$L__BB6_11:
	setp.eq.s32 	%p11, %r19, 0;
	@%p11 bra 	$L__BB6_14;
	add.s32 	%r45, %r50, %r5;
	mad.lo.s32 	%r53, %r31, %r45, %r37;
	neg.s32 	%r52, %r19;
$L__BB6_13:
	.pragma "nounroll";
	mul.wide.s32 	%rd38, %r53, 4;
	add.s64 	%rd39, %rd1, %rd38;
	ld.global.f32 	%f73, [%rd39];
	add.f32 	%f82, %f82, %f73;
	add.s32 	%r53, %r53, %r31;
	add.s32 	%r52, %r52, 1;
	setp.ne.s32 	%p12, %r52, 0;
	@%p12 bra 	$L__BB6_13;
$L__BB6_14:
	mad.lo.s32 	%r46, %r31, %r1, %r37;
	cvta.to.global.u64 	%rd40, %rd2;
	mul.wide.s32 	%rd41, %r46, 4;
	add.s64 	%rd42, %rd40, %rd41;
	st.global.f32 	[%rd42], %f82;
$L__BB6_15:
	ret;

}
	// .globl	_Z19sparseToDenseKernelPjPfS0_i
.visible .entry _Z19sparseToDenseKernelPjPfS0_i(
	.param .u64 .ptr .align 1 _Z19sparseToDenseKernelPjPfS0_i_param_0,
	.param .u64 .ptr .align 1 _Z19sparseToDenseKernelPjPfS0_i_param_1,
	.param .u64 .ptr .align 1 _Z19sparseToDenseKernelPjPfS0_i_param_2,
	.param .u32 _Z19sparseToDenseKernelPjPfS0_i_param_3
)
{
	.reg .pred 	%p<2>;
	.reg .b32 	%r<7>;
	.reg .b32 	%f<2>;
	.reg .b64 	%rd<12>;

	ld.param.u64 	%rd1, [_Z19sparseToDenseKernelPjPfS0_i_param_0];
	ld.param.u64 	%rd2, [_Z19sparseToDenseKernelPjPfS0_i_param_1];
	ld.param.u64 	%rd3, [_Z19sparseToDenseKernelPjPfS0_i_param_2];
	ld.param.u32 	%r2, [_Z19sparseToDenseKernelPjPfS0_i_param_3];
	mov.u32 	%r3, %ctaid.x;
	mov.u32 	%r4, %ntid.x;
	mov.u32 	%r5, %tid.x;
	mad.lo.s32 	%r1, %r3, %r4, %r5;
	setp.ge.s32 	%p1, %r1, %r2;
	@%p1 bra 	$L__BB7_2;
	cvta.to.global.u64 	%rd4, %rd2;
	cvta.to.global.u64 	%rd5, %rd1;
	cvta.to.global.u64 	%rd6, %rd3;
	mul.wide.s32 	%rd7, %r1, 4;
	add.s64 	%rd8, %rd4, %rd7;
	ld.global.f32 	%f1, [%rd8];
	add.s64 	%rd9, %rd5, %rd7;
	ld.global.u32 	%r6, [%rd9];
	mul.wide.u32 	%rd10, %r6, 4;
	add.s64 	%rd11, %rd6, %rd10;
	st.global.f32 	[%rd11], %f1;
$L__BB7_2:
	ret;

}
	// .globl	_Z23decompressNNInputKernelPtS_PfS0_ii
.visible .entry _Z23decompressNNInputKernelPtS_PfS0_ii(
	.param .u64 .ptr .align 1 _Z23decompressNNInputKernelPtS_PfS0_ii_param_0,
	.param .u64 .ptr .align 1 _Z23decompressNNInputKernelPtS_PfS0_ii_param_1,
	.param .u64 .ptr .align 1 _Z23decompressNNInputKernelPtS_PfS0_ii_param_2,
	.param .u64 .ptr .align 1 _Z23decompressNNInputKernelPtS_PfS0_ii_param_3,
	.param .u32 _Z23decompressNNInputKernelPtS_PfS0_ii_param_4,
	.param .u32 _Z23decompressNNInputKernelPtS_PfS0_ii_param_5
)
{
	.reg .pred 	%p<28>;
	.reg .b32 	%r<88>;
	.reg .b32 	%f<9>;
	.reg .b64 	%rd<66>;

	ld.param.u64 	%rd8, [_Z23decompressNNInputKernelPtS_PfS0_ii_param_0];
	ld.param.u64 	%rd9, [_Z23decompressNNInputKernelPtS_PfS0_ii_param_1];
	ld.param.u64 	%rd10, [_Z23decompressNNInputKernelPtS_PfS0_ii_param_2];
	ld.param.u64 	%rd11, [_Z23decompressNNInputKernelPtS_PfS0_ii_param_3];
	ld.param.u32 	%r38, [_Z23decompressNNInputKernelPtS_PfS0_ii_param_4];
	ld.param.u32 	%r37, [_Z23decompressNNInputKernelPtS_PfS0_ii_param_5];
	cvta.to.global.u64 	%rd1, %rd11;
	mov.u32 	%r39, %ctaid.x;
	mov.u32 	%r40, %ntid.x;
	mov.u32 	%r41, %tid.x;
	mad.lo.s32 	%r1, %r39, %r40, %r41;
	setp.ge.s32 	%p1, %r1, %r38;
	@%p1 bra 	$L__BB8_53;
	shl.b32 	%r84, %r1, 7;
	mul.lo.s32 	%r3, %r37, %r1;
	cvta.to.global.u64 	%rd12, %rd9;
	add.s64 	%rd2, %rd12, 8;
	cvta.to.global.u64 	%rd13, %rd10;
	add.s64 	%rd3, %rd13, 16;
	mov.b32 	%r85, 0;
$L__BB8_2:
	mul.wide.s32 	%rd14, %r84, 2;
	add.s64 	%rd4, %rd2, %rd14;
	mul.wide.s32 	%rd15, %r84, 4;
	add.s64 	%rd5, %rd3, %rd15;
	ld.global.u16 	%r6, [%rd4+-8];
	setp.le.s32 	%p2, %r37, %r6;
	@%p2 bra 	$L__BB8_4;
	ld.global.f32 	%f1, [%rd5+-16];
	add.s32 	%r43, %r3, %r6;
	mul.wide.s32 	%rd16, %r43, 4;
	add.s64 	%rd17, %rd1, %rd16;
	st.global.f32 	[%rd17], %f1;
$L__BB8_4:
	ld.global.u16 	%r7, [%rd4+-6];
	setp.le.s32 	%p3, %r37, %r7;
	@%p3 bra 	$L__BB8_6;
	ld.global.f32 	%f2, [%rd5+-12];
	add.s32 	%r44, %r3, %r7;
	mul.wide.s32 	%rd18, %r44, 4;
	add.s64 	%rd19, %rd1, %rd18;
	st.global.f32 	[%rd19], %f2;
$L__BB8_6:
	ld.global.u16 	%r8, [%rd4+-4];
	setp.le.s32 	%p4, %r37, %r8;
	@%p4 bra 	$L__BB8_8;
	ld.global.f32 	%f3, [%rd5+-8];
	add.s32 	%r45, %r3, %r8;
	mul.wide.s32 	%rd20, %r45, 4;
	add.s64 	%rd21, %rd1, %rd20;
	st.global.f32 	[%rd21], %f3;
$L__BB8_8:
	ld.global.u16 	%r9, [%rd4+-2];
	setp.le.s32 	%p5, %r37, %r9;
	@%p5 bra 	$L__BB8_10;
	ld.global.f32 	%f4, [%rd5+-4];
	add.s32 	%r46, %r3, %r9;
	mul.wide.s32 	%rd22, %r46, 4;
	add.s64 	%rd23, %rd1, %rd22;
	st.global.f32 	[%rd23], %f4;
$L__BB8_10:
	ld.global.u16 	%r10, [%rd4];
	setp.le.s32 	%p6, %r37, %r10;
	@%p6 bra 	$L__BB8_12;
	ld.global.f32 	%f5, [%rd5];
	add.s32 	%r47, %r3, %r10;
	mul.wide.s32 	%rd24, %r47, 4;
	add.s64 	%rd25, %rd1, %rd24;
	st.global.f32 	[%rd25], %f5;
$L__BB8_12:
	ld.global.u16 	%r11, [%rd4+2];
	setp.le.s32 	%p7, %r37, %r11;
	@%p7 bra 	$L__BB8_14;
	ld.global.f32 	%f6, [%rd5+4];
	add.s32 	%r48, %r3, %r11;
	mul.wide.s32 	%rd26, %r48, 4;
	add.s64 	%rd27, %rd1, %rd26;
	st.global.f32 	[%rd27], %f6;
$L__BB8_14:
	ld.global.u16 	%r12, [%rd4+4];
	setp.le.s32 	%p8, %r37, %r12;
	@%p8 bra 	$L__BB8_16;
	ld.global.f32 	%f7, [%rd5+8];
	add.s32 	%r49, %r3, %r12;
	mul.wide.s32 	%rd28, %r49, 4;
	add.s64 	%rd29, %rd1, %rd28;
	st.global.f32 	[%rd29], %f7;
$L__BB8_16:
	ld.global.u16 	%r13, [%rd4+6];
	setp.le.s32 	%p9, %r37, %r13;
	@%p9 bra 	$L__BB8_18;
	ld.global.f32 	%f8, [%rd5+12];
	add.s32 	%r50, %r3, %r13;
	mul.wide.s32 	%rd30, %r50, 4;
	add.s64 	%rd31, %rd1, %rd30;
	st.global.f32 	[%rd31], %f8;
$L__BB8_18:
	add.s32 	%r85, %r85, 8;
	add.s32 	%r84, %r84, 8;
	setp.ne.s32 	%p10, %r85, 128;
	@%p10 bra 	$L__BB8_2;
	mul.lo.s32 	%r86, %r1, 272;
	cvta.to.global.u64 	%rd32, %rd8;
	add.s64 	%rd6, %rd32, 16;
	mov.b32 	%r87, 0;
$L__BB8_20:
	mul.wide.s32 	%rd33, %r86, 2;
	add.s64 	%rd7, %rd6, %rd33;
	ld.global.u16 	%r19, [%rd7+-16];
	setp.le.s32 	%p11, %r37, %r19;
	@%p11 bra 	$L__BB8_22;
	add.s32 	%r52, %r3, %r19;
	mul.wide.s32 	%rd34, %r52, 4;
	add.s64 	%rd35, %rd1, %rd34;
	mov.b32 	%r53, 1065353216;
	st.global.u32 	[%rd35], %r53;
$L__BB8_22:
	ld.global.u16 	%r20, [%rd7+-14];
	setp.le.s32 	%p12, %r37, %r20;
	@%p12 bra 	$L__BB8_24;
	add.s32 	%r54, %r3, %r20;
	mul.wide.s32 	%rd36, %r54, 4;
	add.s64 	%rd37, %rd1, %rd36;
	mov.b32 	%r55, 1065353216;
	st.global.u32 	[%rd37], %r55;
$L__BB8_24:
	ld.global.u16 	%r21, [%rd7+-12];
	setp.le.s32 	%p13, %r37, %r21;
	@%p13 bra 	$L__BB8_26;
	add.s32 	%r56, %r3, %r21;
	mul.wide.s32 	%rd38, %r56, 4;
	add.s64 	%rd39, %rd1, %rd38;
	mov.b32 	%r57, 1065353216;
	st.global.u32 	[%rd39], %r57;
$L__BB8_26:
	ld.global.u16 	%r22, [%rd7+-10];
	setp.le.s32 	%p14, %r37, %r22;
	@%p14 bra 	$L__BB8_28;
	add.s32 	%r58, %r3, %r22;
	mul.wide.s32 	%rd40, %r58, 4;
	add.s64 	%rd41, %rd1, %rd40;
	mov.b32 	%r59, 1065353216;
	st.global.u32 	[%rd41], %r59;
$L__BB8_28:
	ld.global.u16 	%r23, [%rd7+-8];
	setp.le.s32 	%p15, %r37, %r23;
	@%p15 bra 	$L__BB8_30;
	add.s32 	%r60, %r3, %r23;
	mul.wide.s32 	%rd42, %r60, 4;
	add.s64 	%rd43, %rd1, %rd42;
	mov.b32 	%r61, 1065353216;
	st.global.u32 	[%rd43], %r61;
$L__BB8_30:
	ld.global.u16 	%r24, [%rd7+-6];
	setp.le.s32 	%p16, %r37, %r24;
	@%p16 bra 	$L__BB8_32;
	add.s32 	%r62, %r3, %r24;
	mul.wide.s32 	%rd44, %r62, 4;
	add.s64 	%rd45, %rd1, %rd44;
	mov.b32 	%r63, 1065353216;
	st.global.u32 	[%rd45], %r63;
$L__BB8_32:
	ld.global.u16 	%r25, [%rd7+-4];
	setp.le.s32 	%p17, %r37, %r25;
	@%p17 bra 	$L__BB8_34;
	add.s32 	%r64, %r3, %r25;
	mul.wide.s32 	%rd46, %r64, 4;
	add.s64 	%rd47, %rd1, %rd46;
	mov.b32 	%r65, 1065353216;
	st.global.u32 	[%rd47], %r65;
$L__BB8_34:
	ld.global.u16 	%r26, [%rd7+-2];
	setp.le.s32 	%p18, %r37, %r26;
	@%p18 bra 	$L__BB8_36;
	add.s32 	%r66, %r3, %r26;
	mul.wide.s32 	%rd48, %r66, 4;
	add.s64 	%rd49, %rd1, %rd48;
	mov.b32 	%r67, 1065353216;
	st.global.u32 	[%rd49], %r67;
$L__BB8_36:
	ld.global.u16 	%r27, [%rd7];
	setp.le.s32 	%p19, %r37, %r27;
	@%p19 bra 	$L__BB8_38;
	add.s32 	%r68, %r3, %r27;
	mul.wide.s32 	%rd50, %r68, 4;
	add.s64 	%rd51, %rd1, %rd50;
	mov.b32 	%r69, 1065353216;
	st.global.u32 	[%rd51], %r69;
$L__BB8_38:
	ld.global.u16 	%r28, [%rd7+2];
	setp.le.s32 	%p20, %r37, %r28;
	@%p20 bra 	$L__BB8_40;
	add.s32 	%r70, %r3, %r28;
	mul.wide.s32 	%rd52, %r70, 4;
	add.s64 	%rd53, %rd1, %rd52;
	mov.b32 	%r71, 1065353216;
	st.global.u32 	[%rd53], %r71;
$L__BB8_40:
	ld.global.u16 	%r29, [%rd7+4];
	setp.le.s32 	%p21, %r37, %r29;
	@%p21 bra 	$L__BB8_42;
	add.s32 	%r72, %r3, %r29;
	mul.wide.s32 	%rd54, %r72, 4;
	add.s64 	%rd55, %rd1, %rd54;
	mov.b32 	%r73, 1065353216;
	st.global.u32 	[%rd55], %r73;
$L__BB8_42:
	ld.global.u16 	%r30, [%rd7+6];
	setp.le.s32 	%p22, %r37, %r30;
	@%p22 bra 	$L__BB8_44;
	add.s32 	%r74, %r3, %r30;
	mul.wide.s32 	%rd56, %r74, 4;
	add.s64 	%rd57, %rd1, %rd56;
	mov.b32 	%r75, 1065353216;
	st.global.u32 	[%rd57], %r75;
$L__BB8_44:
	ld.global.u16 	%r31, [%rd7+8];
	setp.le.s32 	%p23, %r37, %r31;
	@%p23 bra 	$L__BB8_46;
	add.s32 	%r76, %r3, %r31;
	mul.wide.s32 	%rd58, %r76, 4;
	add.s64 	%rd59, %rd1, %rd58;
	mov.b32 	%r77, 1065353216;
	st.global.u32 	[%rd59], %r77;
$L__BB8_46:
	ld.global.u16 	%r32, [%rd7+10];
	setp.le.s32 	%p24, %r37, %r32;
	@%p24 bra 	$L__BB8_48;
	add.s32 	%r78, %r3, %r32;
	mul.wide.s32 	%rd60, %r78, 4;
	add.s64 	%rd61, %rd1, %rd60;
	mov.b32 	%r79, 1065353216;
	st.global.u32 	[%rd61], %r79;
$L__BB8_48:
	ld.global.u16 	%r33, [%rd7+12];
	setp.le.s32 	%p25, %r37, %r33;
	@%p25 bra 	$L__BB8_50;
	add.s32 	%r80, %r3, %r33;
	mul.wide.s32 	%rd62, %r80, 4;
	add.s64 	%rd63, %rd1, %rd62;
	mov.b32 	%r81, 1065353216;
	st.global.u32 	[%rd63], %r81;
$L__BB8_50:
	ld.global.u16 	%r34, [%rd7+14];
	setp.le.s32 	%p26, %r37, %r34;
	@%p26 bra 	$L__BB8_52;
	add.s32 	%r82, %r3, %r34;
	mul.wide.s32 	%rd64, %r82, 4;
	add.s64 	%rd65, %rd1, %rd64;
	mov.b32 	%r83, 1065353216;
	st.global.u32 	[%rd65], %r83;
$L__BB8_52:
	add.s32 	%r87, %r87, 16;
	add.s32 	%r86, %r86, 16;
	setp.ne.s32 	%p27, %r87, 272;
	@%p27 bra 	$L__BB8_20;
$L__BB8_53:
	ret;

}


// ===== COMPILED SASS (sm_100) =====

	.target	sm_100

	.elftype	@"ET_EXEC"


//--------------------- .note.nv.tkinfo           --------------------------
	.section	.note.nv.tkinfo,"",@"SHT_NOTE"
	.sectionflags	@"SHF_NOTE_NV_TKINFO"
	.tkinfo
        /*0018*/ 	.word	0x00000002
        /*0030*/ 	.string	""
        /*0030*/ 	.string	"ptxas"
        /*0030*/ 	.string	"Cuda compilation tools, release 13.0, V13.0.88"
        /*0030*/ 	.string	"Build cuda_13.0.r13.0/compiler.36424714_0"
        /*0030*/ 	.string	"-arch sm_100 -m 64 "



//--------------------- .note.nv.cuinfo           --------------------------
	.section	.note.nv.cuinfo,"",@"SHT_NOTE"
	.sectionflags	@"SHF_NOTE_NV_CUINFO"
        /*0018*/ 	.short	0x0002
        /*001a*/ 	.short	0x0064
        /*001c*/ 	.short	0x0082
	.zero		2


//--------------------- .nv.info                  --------------------------
	.section	.nv.info,"",@"SHT_CUDA_INFO"
	.align	4


	//----- nvinfo : EIATTR_REGCOUNT
	.align		4
        /*0000*/ 	.byte	0x04, 0x2f
        /*0002*/ 	.short	(.L_1 - .L_0)
	.align		4
.L_0:
        /*0004*/ 	.word	index@(_Z20reluOutOfPlaceKernelPKfPfi)
        /*0008*/ 	.word	0x0000000a


	//----- nvinfo : EIATTR_FRAME_SIZE
	.align		4
.L_1:
        /*000c*/ 	.byte	0x04, 0x11
        /*000e*/ 	.short	(.L_3 - .L_2)
	.align		4
.L_2:
        /*0010*/ 	.word	index@(_Z20reluOutOfPlaceKernelPKfPfi)
        /*0014*/ 	.word	0x00000000


	//----- nvinfo : EIATTR_REGCOUNT
	.align		4
.L_3:
        /*0018*/ 	.byte	0x04, 0x2f
        /*001a*/ 	.short	(.L_5 - .L_4)
	.align		4
.L_4:
        /*001c*/ 	.word	index@(_Z17reluInPlaceKernelPfi)
        /*0020*/ 	.word	0x00000008


	//----- nvinfo : EIATTR_FRAME_SIZE
	.align		4
.L_5:
        /*0024*/ 	.byte	0x04, 0x11
        /*0026*/ 	.short	(.L_7 - .L_6)
	.align		4
.L_6:
        /*0028*/ 	.word	index@(_Z17reluInPlaceKernelPfi)
        /*002c*/ 	.word	0x00000000


	//----- nvinfo : EIATTR_REGCOUNT
	.align		4
.L_7:
        /*0030*/ 	.byte	0x04, 0x2f
        /*0032*/ 	.short	(.L_9 - .L_8)
	.align		4
.L_8:
        /*0034*/ 	.word	index@(_Z20cropMatrixRowsKernelPfPKfiiii)
        /*0038*/ 	.word	0x0000000a


	//----- nvinfo : EIATTR_FRAME_SIZE
	.align		4
.L_9:
        /*003c*/ 	.byte	0x04, 0x11
        /*003e*/ 	.short	(.L_11 - .L_10)
	.align		4
.L_10:
        /*0040*/ 	.word	index@(_Z20cropMatrixRowsKernelPfPKfiiii)
        /*0044*/ 	.word	0x00000000


	//----- nvinfo : EIATTR_REGCOUNT
	.align		4
.L_11:
        /*0048*/ 	.byte	0x04, 0x2f
        /*004a*/ 	.short	(.L_13 - .L_12)
	.align		4
.L_12:
        /*004c*/ 	.word	index@(_Z22addThreeFeaturesKernelPfS_S_iiii)
        /*0050*/ 	.word	0x00000010


	//----- nvinfo : EIATTR_FRAME_SIZE
	.align		4
.L_13:
        /*0054*/ 	.byte	0x04, 0x11
        /*0056*/ 	.short	(.L_15 - .L_14)
	.align		4
.L_14:
        /*0058*/ 	.word	index@(_Z22addThreeFeaturesKernelPfS_S_iiii)
        /*005c*/ 	.word	0x00000000


	//----- nvinfo : EIATTR_REGCOUNT
	.align		4
.L_15:
        /*0060*/ 	.byte	0x04, 0x2f
        /*0062*/ 	.short	(.L_17 - .L_16)
	.align		4
.L_16:
        /*0064*/ 	.word	index@(_Z22broadcastDim1AddKernelPfS_iii)
        /*0068*/ 	.word	0x0000000c


	//----- nvinfo : EIATTR_FRAME_SIZE
	.align		4
.L_17:
        /*006c*/ 	.byte	0x04, 0x11
        /*006e*/ 	.short	(.L_19 - .L_18)
	.align		4
.L_18:
        /*0070*/ 	.word	index@(_Z22broadcastDim1AddKernelPfS_iii)
        /*0074*/ 	.word	0x00000000


	//----- nvinfo : EIATTR_REGCOUNT
	.align		4
.L_19:
        /*0078*/ 	.byte	0x04, 0x2f
        /*007a*/ 	.short	(.L_21 - .L_20)
	.align		4
.L_20:
        /*007c*/ 	.word	index@(_Z16addInPlaceKernelPfPKfi)
        /*0080*/ 	.word	0x0000000a


	//----- nvinfo : EIATTR_FRAME_SIZE
	.align		4
.L_21:
        /*0084*/ 	.byte	0x04, 0x11
        /*0086*/ 	.short	(.L_23 - .L_22)
	.align		4
.L_22:
        /*0088*/ 	.word	index@(_Z16addInPlaceKernelPfPKfi)
        /*008c*/ 	.word	0x00000000


	//----- nvinfo : EIATTR_REGCOUNT
	.align		4
.L_23:
        /*0090*/ 	.byte	0x04, 0x2f
        /*0092*/ 	.short	(.L_25 - .L_24)
	.align		4
.L_24:
        /*0094*/ 	.word	index@(_Z13sumDim1KernelPfPKfiii)
        /*0098*/ 	.word	0x00000020


	//----- nvinfo : EIATTR_FRAME_SIZE
	.align		4
.L_25:
        /*009c*/ 	.byte	0x04, 0x11
        /*009e*/ 	.short	(.L_27 - .L_26)
	.align		4
.L_26:
        /*00a0*/ 	.word	index@(_Z13sumDim1KernelPfPKfiii)
        /*00a4*/ 	.word	0x00000000


	//----- nvinfo : EIATTR_REGCOUNT
	.align		4
.L_27:
        /*00a8*/ 	.byte	0x04, 0x2f
        /*00aa*/ 	.short	(.L_29 - .L_28)
	.align		4
.L_28:
        /*00ac*/ 	.word	index@(_Z19sparseToDenseKernelPjPfS0_i)
        /*00b0*/ 	.word	0x0000000a


	//----- nvinfo : EIATTR_FRAME_SIZE
	.align		4
.L_29:
        /*00b4*/ 	.byte	0x04, 0x11
        /*00b6*/ 	.short	(.L_31 - .L_30)
	.align		4
.L_30:
        /*00b8*/ 	.word	index@(_Z19sparseToDenseKernelPjPfS0_i)
        /*00bc*/ 	.word	0x00000000


	//----- nvinfo : EIATTR_REGCOUNT
	.align		4
.L_31:
        /*00c0*/ 	.byte	0x04, 0x2f
        /*00c2*/ 	.short	(.L_33 - .L_32)
	.align		4
.L_32:
        /*00c4*/ 	.word	index@(_Z23decompressNNInputKernelPtS_PfS0_ii)
        /*00c8*/ 	.word	0x00000014


	//----- nvinfo : EIATTR_FRAME_SIZE
	.align		4
.L_33:
        /*00cc*/ 	.byte	0x04, 0x11
        /*00ce*/ 	.short	(.L_35 - .L_34)
	.align		4
.L_34:
        /*00d0*/ 	.word	index@(_Z23decompressNNInputKernelPtS_PfS0_ii)
        /*00d4*/ 	.word	0x00000000


	//----- nvinfo : EIATTR_MIN_STACK_SIZE
	.align		4
.L_35:
        /*00d8*/ 	.byte	0x04, 0x12
        /*00da*/ 	.short	(.L_37 - .L_36)
	.align		4
.L_36:
        /*00dc*/ 	.word	index@(_Z23decompressNNInputKernelPtS_PfS0_ii)
        /*00e0*/ 	.word	0x00000000


	//----- nvinfo : EIATTR_MIN_STACK_SIZE
	.align		4
.L_37:
        /*00e4*/ 	.byte	0x04, 0x12
        /*00e6*/ 	.short	(.L_39 - .L_38)
	.align		4
.L_38:
        /*00e8*/ 	.word	index@(_Z19sparseToDenseKernelPjPfS0_i)
        /*00ec*/ 	.word	0x00000000


	//----- nvinfo : EIATTR_MIN_STACK_SIZE
	.align		4
.L_39:
        /*00f0*/ 	.byte	0x04, 0x12
        /*00f2*/ 	.short	(.L_41 - .L_40)
	.align		4
.L_40:
        /*00f4*/ 	.word	index@(_Z13sumDim1KernelPfPKfiii)
        /*00f8*/ 	.word	0x00000000


	//----- nvinfo : EIATTR_MIN_STACK_SIZE
	.align		4
.L_41:
        /*00fc*/ 	.byte	0x04, 0x12
        /*00fe*/ 	.short	(.L_43 - .L_42)
	.align		4
.L_42:
        /*0100*/ 	.word	index@(_Z16addInPlaceKernelPfPKfi)
        /*0104*/ 	.word	0x00000000


	//----- nvinfo : EIATTR_MIN_STACK_SIZE
	.align		4
.L_43:
        /*0108*/ 	.byte	0x04, 0x12
        /*010a*/ 	.short	(.L_45 - .L_44)
	.align		4
.L_44:
        /*010c*/ 	.word	index@(_Z22broadcastDim1AddKernelPfS_iii)
        /*0110*/ 	.word	0x00000000


	//----- nvinfo : EIATTR_MIN_STACK_SIZE
	.align		4
.L_45:
        /*0114*/ 	.byte	0x04, 0x12
        /*0116*/ 	.short	(.L_47 - .L_46)
	.align		4
.L_46:
        /*0118*/ 	.word	index@(_Z22addThreeFeaturesKernelPfS_S_iiii)
        /*011c*/ 	.word	0x00000000


	//----- nvinfo : EIATTR_MIN_STACK_SIZE
	.align		4
.L_47:
        /*0120*/ 	.byte	0x04, 0x12
        /*0122*/ 	.short	(.L_49 - .L_48)
	.align		4
.L_48:
        /*0124*/ 	.word	index@(_Z20cropMatrixRowsKernelPfPKfiiii)
        /*0128*/ 	.word	0x00000000


	//----- nvinfo : EIATTR_MIN_STACK_SIZE
	.align		4
.L_49:
        /*012c*/ 	.byte	0x04, 0x12
        /*012e*/ 	.short	(.L_51 - .L_50)
	.align		4
.L_50:
        /*0130*/ 	.word	index@(_Z17reluInPlaceKernelPfi)
        /*0134*/ 	.word	0x00000000


	//----- nvinfo : EIATTR_MIN_STACK_SIZE
	.align		4
.L_51:
        /*0138*/ 	.byte	0x04, 0x12
        /*013a*/ 	.short	(.L_53 - .L_52)
	.align		4
.L_52:
        /*013c*/ 	.word	index@(_Z20reluOutOfPlaceKernelPKfPfi)
        /*0140*/ 	.word	0x00000000
.L_53:


//--------------------- .nv.compat                --------------------------
	.section	.nv.compat,"",@"SHT_CUDA_COMPAT_INFO"
	.align	4
        /*0000*/ 	.byte	0x02, 0x09, 0x00, 0x00, 0x02, 0x02, 0x01, 0x00, 0x02, 0x05, 0x05, 0x00, 0x03, 0x07, 0x01, 0x01
        /*0010*/ 	.byte	0x02, 0x03, 0x00, 0x00, 0x02, 0x06, 0x01, 0x00, 0x04, 0x0b, 0x08, 0x00, 0x09, 0x00, 0x00, 0x00
        /*0020*/ 	.byte	0x00, 0x00, 0x00, 0x00


//--------------------- .nv.info._Z23decompressNNInputKernelPtS_PfS0_ii --------------------------
	.section	.nv.info._Z23decompressNNInputKernelPtS_PfS0_ii,"",@"SHT_CUDA_INFO"
	.sectionflags	@""
	.align	4


	//----- nvinfo : EIATTR_CUDA_API_VERSION
	.align		4
        /*0000*/ 	.byte	0x04, 0x37
        /*0002*/ 	.short	(.L_55 - .L_54)
.L_54:
        /*0004*/ 	.word	0x00000082


	//----- nvinfo : EIATTR_KPARAM_INFO
	.align		4
.L_55:
        /*0008*/ 	.byte	0x04, 0x17
        /*000a*/ 	.short	(.L_57 - .L_56)
.L_56:
        /*000c*/ 	.word	0x00000000
        /*0010*/ 	.short	0x0005
        /*0012*/ 	.short	0x0024
        /*0014*/ 	.byte	0x00, 0xf0, 0x11, 0x00


	//----- nvinfo : EIATTR_KPARAM_INFO
	.align		4
.L_57:
        /*0018*/ 	.byte	0x04, 0x17
        /*001a*/ 	.short	(.L_59 - .L_58)
.L_58:
        /*001c*/ 	.word	0x00000000
        /*0020*/ 	.short	0x0004
        /*0022*/ 	.short	0x0020
        /*0024*/ 	.byte	0x00, 0xf0, 0x11, 0x00


	//----- nvinfo : EIATTR_KPARAM_INFO
	.align		4
.L_59:
        /*0028*/ 	.byte	0x04, 0x17
        /*002a*/ 	.short	(.L_61 - .L_60)
.L_60:
        /*002c*/ 	.word	0x00000000
        /*0030*/ 	.short	0x0003
        /*0032*/ 	.short	0x0018
        /*0034*/ 	.byte	0x00, 0xf5, 0x21, 0x00


	//----- nvinfo : EIATTR_KPARAM_INFO
	.align		4
.L_61:
        /*0038*/ 	.byte	0x04, 0x17
        /*003a*/ 	.short	(.L_63 - .L_62)
.L_62:
        /*003c*/ 	.word	0x00000000
        /*0040*/ 	.short	0x0002
        /*0042*/ 	.short	0x0010
        /*0044*/ 	.byte	0x00, 0xf5, 0x21, 0x00


	//----- nvinfo : EIATTR_KPARAM_INFO
	.align		4
.L_63:
        /*0048*/ 	.byte	0x04, 0x17
        /*004a*/ 	.short	(.L_65 - .L_64)
.L_64:
        /*004c*/ 	.word	0x00000000
        /*0050*/ 	.short	0x0001
        /*0052*/ 	.short	0x0008
        /*0054*/ 	.byte	0x00, 0xf5, 0x21, 0x00


	//----- nvinfo : EIATTR_KPARAM_INFO
	.align		4
.L_65:
        /*0058*/ 	.byte	0x04, 0x17
        /*005a*/ 	.short	(.L_67 - .L_66)
.L_66:
        /*005c*/ 	.word	0x00000000
        /*0060*/ 	.short	0x0000
        /*0062*/ 	.short	0x0000
        /*0064*/ 	.byte	0x00, 0xf5, 0x21, 0x00


	//----- nvinfo : EIATTR_SPARSE_MMA_MASK
	.align		4
.L_67:
        /*0068*/ 	.byte	0x03, 0x50
        /*006a*/ 	.short	0x0000


	//----- nvinfo : EIATTR_MAXREG_COUNT
	.align		4
        /*006c*/ 	.byte	0x03, 0x1b
        /*006e*/ 	.short	0x00ff


	//----- nvinfo : EIATTR_MERCURY_ISA_VERSION
	.align		4
        /*0070*/ 	.byte	0x03, 0x5f
        /*0072*/ 	.short	0x0101


	//----- nvinfo : EIATTR_VRC_CTA_INIT_COUNT
	.align		4
        /*0074*/ 	.byte	0x02, 0x4a
	.zero		1
	.zero		1


	//----- nvinfo : EIATTR_EXIT_INSTR_OFFSETS
	.align		4
        /*0078*/ 	.byte	0x04, 0x1c
        /*007a*/ 	.short	(.L_69 - .L_68)


	//   ....[0]....
.L_68:
        /*007c*/ 	.word	0x00000070


	//   ....[1]....
        /*0080*/ 	.word	0x00000d10


	//----- nvinfo : EIATTR_CBANK_PARAM_SIZE
	.align		4
.L_69:
        /*0084*/ 	.byte	0x03, 0x19
        /*0086*/ 	.short	0x0028


	//----- nvinfo : EIATTR_PARAM_CBANK
	.align		4
        /*0088*/ 	.byte	0x04, 0x0a
        /*008a*/ 	.short	(.L_71 - .L_70)
	.align		4
.L_70:
        /*008c*/ 	.word	index@(.nv.constant0._Z23decompressNNInputKernelPtS_PfS0_ii)
        /*0090*/ 	.short	0x0380
        /*0092*/ 	.short	0x0028


	//----- nvinfo : EIATTR_SW_WAR
	.align		4
.L_71:
        /*0094*/ 	.byte	0x04, 0x36
        /*0096*/ 	.short	(.L_73 - .L_72)
.L_72:
        /*0098*/ 	.word	0x00000008
.L_73:


//--------------------- .nv.info._Z19sparseToDenseKernelPjPfS0_i --------------------------
	.section	.nv.info._Z19sparseToDenseKernelPjPfS0_i,"",@"SHT_CUDA_INFO"
	.sectionflags	@""
	.align	4


	//----- nvinfo : EIATTR_CUDA_API_VERSION
	.align		4
        /*0000*/ 	.byte	0x04, 0x37
        /*0002*/ 	.short	(.L_75 - .L_74)
.L_74:
        /*0004*/ 	.word	0x00000082


	//----- nvinfo : EIATTR_KPARAM_INFO
	.align		4
.L_75:
        /*0008*/ 	.byte	0x04, 0x17
        /*000a*/ 	.short	(.L_77 - .L_76)
.L_76:
        /*000c*/ 	.word	0x00000000
        /*0010*/ 	.short	0x0003
        /*0012*/ 	.short	0x0018
        /*0014*/ 	.byte	0x00, 0xf0, 0x11, 0x00


	//----- nvinfo : EIATTR_KPARAM_INFO
	.align		4
.L_77:
        /*0018*/ 	.byte	0x04, 0x17
        /*001a*/ 	.short	(.L_79 - .L_78)
.L_78:
        /*001c*/ 	.word	0x00000000
        /*0020*/ 	.short	0x0002
        /*0022*/ 	.short	0x0010
        /*0024*/ 	.byte	0x00, 0xf5, 0x21, 0x00


	//----- nvinfo : EIATTR_KPARAM_INFO
	.align		4
.L_79:
        /*0028*/ 	.byte	0x04, 0x17
        /*002a*/ 	.short	(.L_81 - .L_80)
.L_80:
        /*002c*/ 	.word	0x00000000
        /*0030*/ 	.short	0x0001
        /*0032*/ 	.short	0x0008
        /*0034*/ 	.byte	0x00, 0xf5, 0x21, 0x00


	//----- nvinfo : EIATTR_KPARAM_INFO
	.align		4
.L_81:
        /*0038*/ 	.byte	0x04, 0x17
        /*003a*/ 	.short	(.L_83 - .L_82)
.L_82:
        /*003c*/ 	.word	0x00000000
        /*0040*/ 	.short	0x0000
        /*0042*/ 	.short	0x0000
        /*0044*/ 	.byte	0x00, 0xf5, 0x21, 0x00


	//----- nvinfo : EIATTR_SPARSE_MMA_MASK
	.align		4
.L_83:
        /*0048*/ 	.byte	0x03, 0x50
        /*004a*/ 	.short	0x0000


	//----- nvinfo : EIATTR_MAXREG_COUNT
	.align		4
        /*004c*/ 	.byte	0x03, 0x1b
        /*004e*/ 	.short	0x00ff


	//----- nvinfo : EIATTR_MERCURY_ISA_VERSION
	.align		4
        /*0050*/ 	.byte	0x03, 0x5f
        /*0052*/ 	.short	0x0101


	//----- nvinfo : EIATTR_VRC_CTA_INIT_COUNT
	.align		4
        /*0054*/ 	.byte	0x02, 0x4a
	.zero		1
	.zero		1


	//----- nvinfo : EIATTR_EXIT_INSTR_OFFSETS
	.align		4
        /*0058*/ 	.byte	0x04, 0x1c
        /*005a*/ 	.short	(.L_85 - .L_84)


	//   ....[0]....
.L_84:
        /*005c*/ 	.word	0x00000070


	//   ....[1]....
        /*0060*/ 	.word	0x00000120


	//----- nvinfo : EIATTR_CBANK_PARAM_SIZE
	.align		4
.L_85:
        /*0064*/ 	.byte	0x03, 0x19
        /*0066*/ 	.short	0x001c


	//----- nvinfo : EIATTR_PARAM_CBANK
	.align		4
        /*0068*/ 	.byte	0x04, 0x0a
        /*006a*/ 	.short	(.L_87 - .L_86)
	.align		4
.L_86:
        /*006c*/ 	.word	index@(.nv.constant0._Z19sparseToDenseKernelPjPfS0_i)
        /*0070*/ 	.short	0x0380
        /*0072*/ 	.short	0x001c


	//----- nvinfo : EIATTR_SW_WAR
	.align		4
.L_87:
        /*0074*/ 	.byte	0x04, 0x36
        /*0076*/ 	.short	(.L_89 - .L_88)
.L_88:
        /*0078*/ 	.word	0x00000008
.L_89:


//--------------------- .nv.info._Z13sumDim1KernelPfPKfiii --------------------------
	.section	.nv.info._Z13sumDim1KernelPfPKfiii,"",@"SHT_CUDA_INFO"
	.sectionflags	@""
	.align	4


	//----- nvinfo : EIATTR_CUDA_API_VERSION
	.align		4
        /*0000*/ 	.byte	0x04, 0x37
        /*0002*/ 	.short	(.L_91 - .L_90)
.L_90:
        /*0004*/ 	.word	0x00000082


	//----- nvinfo : EIATTR_KPARAM_INFO
	.align		4
.L_91:
        /*0008*/ 	.byte	0x04, 0x17
        /*000a*/ 	.short	(.L_93 - .L_92)
.L_92:
        /*000c*/ 	.word	0x00000000
        /*0010*/ 	.short	0x0004
        /*0012*/ 	.short	0x0018
        /*0014*/ 	.byte	0x00, 0xf0, 0x11, 0x00


	//----- nvinfo : EIATTR_KPARAM_INFO
	.align		4
.L_93:
        /*0018*/ 	.byte	0x04, 0x17
        /*001a*/ 	.short	(.L_95 - .L_94)
.L_94:
        /*001c*/ 	.word	0x00000000
        /*0020*/ 	.short	0x0003
        /*0022*/ 	.short	0x0014
        /*0024*/ 	.byte	0x00, 0xf0, 0x11, 0x00


	//----- nvinfo : EIATTR_KPARAM_INFO
	.align		4
.L_95:
        /*0028*/ 	.byte	0x04, 0x17
        /*002a*/ 	.short	(.L_97 - .L_96)
.L_96:
        /*002c*/ 	.word	0x00000000
        /*0030*/ 	.short	0x0002
        /*0032*/ 	.short	0x0010
        /*0034*/ 	.byte	0x00, 0xf0, 0x11, 0x00


	//----- nvinfo : EIATTR_KPARAM_INFO
	.align		4
.L_97:
        /*0038*/ 	.byte	0x04, 0x17
        /*003a*/ 	.short	(.L_99 - .L_98)
.L_98:
        /*003c*/ 	.word	0x00000000
        /*0040*/ 	.short	0x0001
        /*0042*/ 	.short	0x0008
        /*0044*/ 	.byte	0x00, 0xf5, 0x21, 0x00


	//----- nvinfo : EIATTR_KPARAM_INFO
	.align		4
.L_99:
        /*0048*/ 	.byte	0x04, 0x17
        /*004a*/ 	.short	(.L_101 - .L_100)
.L_100:
        /*004c*/ 	.word	0x00000000
        /*0050*/ 	.short	0x0000
        /*0052*/ 	.short	0x0000
        /*0054*/ 	.byte	0x00, 0xf5, 0x21, 0x00


	//----- nvinfo : EIATTR_SPARSE_MMA_MASK
	.align		4
.L_101:
        /*0058*/ 	.byte	0x03, 0x50
        /*005a*/ 	.short	0x0000


	//----- nvinfo : EIATTR_MAXREG_COUNT
	.align		4
        /*005c*/ 	.byte	0x03, 0x1b
        /*005e*/ 	.short	0x00ff


	//----- nvinfo : EIATTR_MERCURY_ISA_VERSION
	.align		4
        /*0060*/ 	.byte	0x03, 0x5f
        /*0062*/ 	.short	0x0101


	//----- nvinfo : EIATTR_VRC_CTA_INIT_COUNT
	.align		4
        /*0064*/ 	.byte	0x02, 0x4a
	.zero		1
	.zero		1


	//----- nvinfo : EIATTR_EXIT_INSTR_OFFSETS
	.align		4
        /*0068*/ 	.byte	0x04, 0x1c
        /*006a*/ 	.short	(.L_103 - .L_102)


	//   ....[0]....
.L_102:
        /*006c*/ 	.word	0x000000e0


	//   ....[1]....
        /*0070*/ 	.word	0x000009b0


	//----- nvinfo : EIATTR_CBANK_PARAM_SIZE
	.align		4
.L_103:
        /*0074*/ 	.byte	0x03, 0x19
        /*0076*/ 	.short	0x001c


	//----- nvinfo : EIATTR_PARAM_CBANK
	.align		4
        /*0078*/ 	.byte	0x04, 0x0a
        /*007a*/ 	.short	(.L_105 - .L_104)
	.align		4
.L_104:
        /*007c*/ 	.word	index@(.nv.constant0._Z13sumDim1KernelPfPKfiii)
        /*0080*/ 	.short	0x0380
        /*0082*/ 	.short	0x001c


	//----- nvinfo : EIATTR_SW_WAR
	.align		4
.L_105:
        /*0084*/ 	.byte	0x04, 0x36
        /*0086*/ 	.short	(.L_107 - .L_106)
.L_106:
        /*0088*/ 	.word	0x00000008
.L_107:


//--------------------- .nv.info._Z16addInPlaceKernelPfPKfi --------------------------
	.section	.nv.info._Z16addInPlaceKernelPfPKfi,"",@"SHT_CUDA_INFO"
	.sectionflags	@""
	.align	4


	//----- nvinfo : EIATTR_CUDA_API_VERSION
	.align		4
        /*0000*/ 	.byte	0x04, 0x37
        /*0002*/ 	.short	(.L_109 - .L_108)
.L_108:
        /*0004*/ 	.word	0x00000082


	//----- nvinfo : EIATTR_KPARAM_INFO
	.align		4
.L_109:
        /*0008*/ 	.byte	0x04, 0x17
        /*000a*/ 	.short	(.L_111 - .L_110)
.L_110:
        /*000c*/ 	.word	0x00000000
        /*0010*/ 	.short	0x0002
        /*0012*/ 	.short	0x0010
        /*0014*/ 	.byte	0x00, 0xf0, 0x11, 0x00


	//----- nvinfo : EIATTR_KPARAM_INFO
	.align		4
.L_111:
        /*0018*/ 	.byte	0x04, 0x17
        /*001a*/ 	.short	(.L_113 - .L_112)
.L_112:
        /*001c*/ 	.word	0x00000000
        /*0020*/ 	.short	0x0001
        /*0022*/ 	.short	0x0008
        /*0024*/ 	.byte	0x00, 0xf5, 0x21, 0x00


	//----- nvinfo : EIATTR_KPARAM_INFO
	.align		4
.L_113:
        /*0028*/ 	.byte	0x04, 0x17
        /*002a*/ 	.short	(.L_115 - .L_114)
.L_114:
        /*002c*/ 	.word	0x00000000
        /*0030*/ 	.short	0x0000
        /*0032*/ 	.short	0x0000
        /*0034*/ 	.byte	0x00, 0xf5, 0x21, 0x00


	//----- nvinfo : EIATTR_SPARSE_MMA_MASK
	.align		4
.L_115:
        /*0038*/ 	.byte	0x03, 0x50
        /*003a*/ 	.short	0x0000


	//----- nvinfo : EIATTR_MAXREG_COUNT
	.align		4
        /*003c*/ 	.byte	0x03, 0x1b
        /*003e*/ 	.short	0x00ff


	//----- nvinfo : EIATTR_MERCURY_ISA_VERSION
	.align		4
        /*0040*/ 	.byte	0x03, 0x5f
        /*0042*/ 	.short	0x0101


	//----- nvinfo : EIATTR_VRC_CTA_INIT_COUNT
	.align		4
        /*0044*/ 	.byte	0x02, 0x4a
	.zero		1
	.zero		1


	//----- nvinfo : EIATTR_EXIT_INSTR_OFFSETS
	.align		4
        /*0048*/ 	.byte	0x04, 0x1c
        /*004a*/ 	.short	(.L_117 - .L_116)


	//   ....[0]....
.L_116:
        /*004c*/ 	.word	0x00000070


	//   ....[1]....
        /*0050*/ 	.word	0x00000110


	//----- nvinfo : EIATTR_CBANK_PARAM_SIZE
	.align		4
.L_117:
        /*0054*/ 	.byte	0x03, 0x19
        /*0056*/ 	.short	0x0014


	//----- nvinfo : EIATTR_PARAM_CBANK
	.align		4
        /*0058*/ 	.byte	0x04, 0x0a
        /*005a*/ 	.short	(.L_119 - .L_118)
	.align		4
.L_118:
        /*005c*/ 	.word	index@(.nv.constant0._Z16addInPlaceKernelPfPKfi)
        /*0060*/ 	.short	0x0380
        /*0062*/ 	.short	0x0014


	//----- nvinfo : EIATTR_SW_WAR
	.align		4
.L_119:
        /*0064*/ 	.byte	0x04, 0x36
        /*0066*/ 	.short	(.L_121 - .L_120)
.L_120:
        /*0068*/ 	.word	0x00000008
.L_121:


//--------------------- .nv.info._Z22broadcastDim1AddKernelPfS_iii --------------------------
	.section	.nv.info._Z22broadcastDim1AddKernelPfS_iii,"",@"SHT_CUDA_INFO"
	.sectionflags	@""
	.align	4


	//----- nvinfo : EIATTR_CUDA_API_VERSION
	.align		4
        /*0000*/ 	.byte	0x04, 0x37
        /*0002*/ 	.short	(.L_123 - .L_122)
.L_122:
        /*0004*/ 	.word	0x00000082


	//----- nvinfo : EIATTR_KPARAM_INFO
	.align		4
.L_123:
        /*0008*/ 	.byte	0x04, 0x17
        /*000a*/ 	.short	(.L_125 - .L_124)
.L_124:
        /*000c*/ 	.word	0x00000000
        /*0010*/ 	.short	0x0004
        /*0012*/ 	.short	0x0018
        /*0014*/ 	.byte	0x00, 0xf0, 0x11, 0x00


	//----- nvinfo : EIATTR_KPARAM_INFO
	.align		4
.L_125:
        /*0018*/ 	.byte	0x04, 0x17
        /*001a*/ 	.short	(.L_127 - .L_126)
.L_126:
        /*001c*/ 	.word	0x00000000
        /*0020*/ 	.short	0x0003
        /*0022*/ 	.short	0x0014
        /*0024*/ 	.byte	0x00, 0xf0, 0x11, 0x00


	//----- nvinfo : EIATTR_KPARAM_INFO
	.align		4
.L_127:
        /*0028*/ 	.byte	0x04, 0x17
        /*002a*/ 	.short	(.L_129 - .L_128)
.L_128:
        /*002c*/ 	.word	0x00000000
        /*0030*/ 	.short	0x0002
        /*0032*/ 	.short	0x0010
        /*0034*/ 	.byte	0x00, 0xf0, 0x11, 0x00


	//----- nvinfo : EIATTR_KPARAM_INFO
	.align		4
.L_129:
        /*0038*/ 	.byte	0x04, 0x17
        /*003a*/ 	.short	(.L_131 - .L_130)
.L_130:
        /*003c*/ 	.word	0x00000000
        /*0040*/ 	.short	0x0001
        /*0042*/ 	.short	0x0008
        /*0044*/ 	.byte	0x00, 0xf5, 0x21, 0x00


	//----- nvinfo : EIATTR_KPARAM_INFO
	.align		4
.L_131:
        /*0048*/ 	.byte	0x04, 0x17
        /*004a*/ 	.short	(.L_133 - .L_132)
.L_132:
        /*004c*/ 	.word	0x00000000
        /*0050*/ 	.short	0x0000
        /*0052*/ 	.short	0x0000
        /*0054*/ 	.byte	0x00, 0xf5, 0x21, 0x00


	//----- nvinfo : EIATTR_SPARSE_MMA_MASK
	.align		4
.L_133:
        /*0058*/ 	.byte	0x03, 0x50
        /*005a*/ 	.short	0x0000


	//----- nvinfo : EIATTR_MAXREG_COUNT
	.align		4
        /*005c*/ 	.byte	0x03, 0x1b
        /*005e*/ 	.short	0x00ff


	//----- nvinfo : EIATTR_MERCURY_ISA_VERSION
	.align		4
        /*0060*/ 	.byte	0x03, 0x5f
        /*0062*/ 	.short	0x0101


	//----- nvinfo : EIATTR_VRC_CTA_INIT_COUNT
	.align		4
        /*0064*/ 	.byte	0x02, 0x4a
	.zero		1
	.zero		1


	//----- nvinfo : EIATTR_EXIT_INSTR_OFFSETS
	.align		4
        /*0068*/ 	.byte	0x04, 0x1c
        /*006a*/ 	.short	(.L_135 - .L_134)


	//   ....[0]....
.L_134:
        /*006c*/ 	.word	0x00000120


	//   ....[1]....
        /*0070*/ 	.word	0x00000200


	//----- nvinfo : EIATTR_CBANK_PARAM_SIZE
	.align		4
.L_135:
        /*0074*/ 	.byte	0x03, 0x19
        /*0076*/ 	.short	0x001c


	//----- nvinfo : EIATTR_PARAM_CBANK
	.align		4
        /*0078*/ 	.byte	0x04, 0x0a
        /*007a*/ 	.short	(.L_137 - .L_136)
	.align		4
.L_136:
        /*007c*/ 	.word	index@(.nv.constant0._Z22broadcastDim1AddKernelPfS_iii)
        /*0080*/ 	.short	0x0380
        /*0082*/ 	.short	0x001c


	//----- nvinfo : EIATTR_SW_WAR
	.align		4
.L_137:
        /*0084*/ 	.byte	0x04, 0x36
        /*0086*/ 	.short	(.L_139 - .L_138)
.L_138:
        /*0088*/ 	.word	0x00000008
.L_139:


//--------------------- .nv.info._Z22addThreeFeaturesKernelPfS_S_iiii --------------------------
	.section	.nv.info._Z22addThreeFeaturesKernelPfS_S_iiii,"",@"SHT_CUDA_INFO"
	.sectionflags	@""
	.align	4


	//----- nvinfo : EIATTR_CUDA_API_VERSION
	.align		4
        /*0000*/ 	.byte	0x04, 0x37
        /*0002*/ 	.short	(.L_141 - .L_140)
.L_140:
        /*0004*/ 	.word	0x00000082


	//----- nvinfo : EIATTR_KPARAM_INFO
	.align		4
.L_141:
        /*0008*/ 	.byte	0x04, 0x17
        /*000a*/ 	.short	(.L_143 - .L_142)
.L_142:
        /*000c*/ 	.word	0x00000000
        /*0010*/ 	.short	0x0006
        /*0012*/ 	.short	0x0024
        /*0014*/ 	.byte	0x00, 0xf0, 0x11, 0x00


	//----- nvinfo : EIATTR_KPARAM_INFO
	.align		4
.L_143:
        /*0018*/ 	.byte	0x04, 0x17
        /*001a*/ 	.short	(.L_145 - .L_144)
.L_144:
        /*001c*/ 	.word	0x00000000
        /*0020*/ 	.short	0x0005
        /*0022*/ 	.short	0x0020
        /*0024*/ 	.byte	0x00, 0xf0, 0x11, 0x00


	//----- nvinfo : EIATTR_KPARAM_INFO
	.align		4
.L_145:
        /*0028*/ 	.byte	0x04, 0x17
        /*002a*/ 	.short	(.L_147 - .L_146)
.L_146:
        /*002c*/ 	.word	0x00000000
        /*0030*/ 	.short	0x0004
        /*0032*/ 	.short	0x001c
        /*0034*/ 	.byte	0x00, 0xf0, 0x11, 0x00


	//----- nvinfo : EIATTR_KPARAM_INFO
	.align		4
.L_147:
        /*0038*/ 	.byte	0x04, 0x17
        /*003a*/ 	.short	(.L_149 - .L_148)
.L_148:
        /*003c*/ 	.word	0x00000000
        /*0040*/ 	.short	0x0003
        /*0042*/ 	.short	0x0018
        /*0044*/ 	.byte	0x00, 0xf0, 0x11, 0x00


	//----- nvinfo : EIATTR_KPARAM_INFO
	.align		4
.L_149:
        /*0048*/ 	.byte	0x04, 0x17
        /*004a*/ 	.short	(.L_151 - .L_150)
.L_150:
        /*004c*/ 	.word	0x00000000
        /*0050*/ 	.short	0x0002
        /*0052*/ 	.short	0x0010
        /*0054*/ 	.byte	0x00, 0xf5, 0x21, 0x00


	//----- nvinfo : EIATTR_KPARAM_INFO
	.align		4
.L_151:
        /*0058*/ 	.byte	0x04, 0x17
        /*005a*/ 	.short	(.L_153 - .L_152)
.L_152:
        /*005c*/ 	.word	0x00000000
        /*0060*/ 	.short	0x0001
        /*0062*/ 	.short	0x0008
        /*0064*/ 	.byte	0x00, 0xf5, 0x21, 0x00


	//----- nvinfo : EIATTR_KPARAM_INFO
	.align		4
.L_153:
        /*0068*/ 	.byte	0x04, 0x17
        /*006a*/ 	.short	(.L_155 - .L_154)
.L_154:
        /*006c*/ 	.word	0x00000000
        /*0070*/ 	.short	0x0000
        /*0072*/ 	.short	0x0000
        /*0074*/ 	.byte	0x00, 0xf5, 0x21, 0x00


	//----- nvinfo : EIATTR_SPARSE_MMA_MASK
	.align		4
.L_155:
        /*0078*/ 	.byte	0x03, 0x50
        /*007a*/ 	.short	0x0000


	//----- nvinfo : EIATTR_MAXREG_COUNT
	.align		4
        /*007c*/ 	.byte	0x03, 0x1b
        /*007e*/ 	.short	0x00ff


	//----- nvinfo : EIATTR_MERCURY_ISA_VERSION
	.align		4
        /*0080*/ 	.byte	0x03, 0x5f
        /*0082*/ 	.short	0x0101


	//----- nvinfo : EIATTR_VRC_CTA_INIT_COUNT
	.align		4
        /*0084*/ 	.byte	0x02, 0x4a
	.zero		1
	.zero		1


	//----- nvinfo : EIATTR_EXIT_INSTR_OFFSETS
	.align		4
        /*0088*/ 	.byte	0x04, 0x1c
        /*008a*/ 	.short	(.L_157 - .L_156)


	//   ....[0]....
.L_156:
        /*008c*/ 	.word	0x00000120


	//   ....[1]....
        /*0090*/ 	.word	0x00000220


	//   ....[2]....
        /*0094*/ 	.word	0x00000290


	//----- nvinfo : EIATTR_CBANK_PARAM_SIZE
	.align		4
.L_157:
        /*0098*/ 	.byte	0x03, 0x19
        /*009a*/ 	.short	0x0028


	//----- nvinfo : EIATTR_PARAM_CBANK
	.align		4
        /*009c*/ 	.byte	0x04, 0x0a
        /*009e*/ 	.short	(.L_159 - .L_158)
	.align		4
.L_158:
        /*00a0*/ 	.word	index@(.nv.constant0._Z22addThreeFeaturesKernelPfS_S_iiii)
        /*00a4*/ 	.short	0x0380
        /*00a6*/ 	.short	0x0028


	//----- nvinfo : EIATTR_SW_WAR
	.align		4
.L_159:
        /*00a8*/ 	.byte	0x04, 0x36
        /*00aa*/ 	.short	(.L_161 - .L_160)
.L_160:
        /*00ac*/ 	.word	0x00000008
.L_161:


//--------------------- .nv.info._Z20cropMatrixRowsKernelPfPKfiiii --------------------------
	.section	.nv.info._Z20cropMatrixRowsKernelPfPKfiiii,"",@"SHT_CUDA_INFO"
	.sectionflags	@""
	.align	4


	//----- nvinfo : EIATTR_CUDA_API_VERSION
	.align		4
        /*0000*/ 	.byte	0x04, 0x37
        /*0002*/ 	.short	(.L_163 - .L_162)
.L_162:
        /*0004*/ 	.word	0x00000082


	//----- nvinfo : EIATTR_KPARAM_INFO
	.align		4
.L_163:
        /*0008*/ 	.byte	0x04, 0x17
        /*000a*/ 	.short	(.L_165 - .L_164)
.L_164:
        /*000c*/ 	.word	0x00000000
        /*0010*/ 	.short	0x0005
        /*0012*/ 	.short	0x001c
        /*0014*/ 	.byte	0x00, 0xf0, 0x11, 0x00


	//----- nvinfo : EIATTR_KPARAM_INFO
	.align		4
.L_165:
        /*0018*/ 	.byte	0x04, 0x17
        /*001a*/ 	.short	(.L_167 - .L_166)
.L_166:
        /*001c*/ 	.word	0x00000000
        /*0020*/ 	.short	0x0004
        /*0022*/ 	.short	0x0018
        /*0024*/ 	.byte	0x00, 0xf0, 0x11, 0x00


	//----- nvinfo : EIATTR_KPARAM_INFO
	.align		4
.L_167:
        /*0028*/ 	.byte	0x04, 0x17
        /*002a*/ 	.short	(.L_169 - .L_168)
.L_168:
        /*002c*/ 	.word	0x00000000
        /*0030*/ 	.short	0x0003
        /*0032*/ 	.short	0x0014
        /*0034*/ 	.byte	0x00, 0xf0, 0x11, 0x00


	//----- nvinfo : EIATTR_KPARAM_INFO
	.align		4
.L_169:
        /*0038*/ 	.byte	0x04, 0x17
        /*003a*/ 	.short	(.L_171 - .L_170)
.L_170:
        /*003c*/ 	.word	0x00000000
        /*0040*/ 	.short	0x0002
        /*0042*/ 	.short	0x0010
        /*0044*/ 	.byte	0x00, 0xf0, 0x11, 0x00


	//----- nvinfo : EIATTR_KPARAM_INFO
	.align		4
.L_171:
        /*0048*/ 	.byte	0x04, 0x17
        /*004a*/ 	.short	(.L_173 - .L_172)
.L_172:
        /*004c*/ 	.word	0x00000000
        /*0050*/ 	.short	0x0001
        /*0052*/ 	.short	0x0008
        /*0054*/ 	.byte	0x00, 0xf5, 0x21, 0x00


	//----- nvinfo : EIATTR_KPARAM_INFO
	.align		4
.L_173:
        /*0058*/ 	.byte	0x04, 0x17
        /*005a*/ 	.short	(.L_175 - .L_174)
.L_174:
        /*005c*/ 	.word	0x00000000
        /*0060*/ 	.short	0x0000
        /*0062*/ 	.short	0x0000
        /*0064*/ 	.byte	0x00, 0xf5, 0x21, 0x00


	//----- nvinfo : EIATTR_SPARSE_MMA_MASK
	.align		4
.L_175:
        /*0068*/ 	.byte	0x03, 0x50
        /*006a*/ 	.short	0x0000


	//----- nvinfo : EIATTR_MAXREG_COUNT
	.align		4
        /*006c*/ 	.byte	0x03, 0x1b
        /*006e*/ 	.short	0x00ff


	//----- nvinfo : EIATTR_MERCURY_ISA_VERSION
	.align		4
        /*0070*/ 	.byte	0x03, 0x5f
        /*0072*/ 	.short	0x0101


	//----- nvinfo : EIATTR_VRC_CTA_INIT_COUNT
	.align		4
        /*0074*/ 	.byte	0x02, 0x4a
	.zero		1
	.zero		1


	//----- nvinfo : EIATTR_EXIT_INSTR_OFFSETS
	.align		4
        /*0078*/ 	.byte	0x04, 0x1c
        /*007a*/ 	.short	(.L_177 - .L_176)


	//   ....[0]....
.L_176:
        /*007c*/ 	.word	0x00000090


	//   ....[1]....
        /*0080*/ 	.word	0x00000190


	//----- nvinfo : EIATTR_CBANK_PARAM_SIZE
	.align		4
.L_177:
        /*0084*/ 	.byte	0x03, 0x19
        /*0086*/ 	.short	0x0020


	//----- nvinfo : EIATTR_PARAM_CBANK
	.align		4
        /*0088*/ 	.byte	0x04, 0x0a
        /*008a*/ 	.short	(.L_179 - .L_178)
	.align		4
.L_178:
        /*008c*/ 	.word	index@(.nv.constant0._Z20cropMatrixRowsKernelPfPKfiiii)
        /*0090*/ 	.short	0x0380
        /*0092*/ 	.short	0x0020


	//----- nvinfo : EIATTR_SW_WAR
	.align		4
.L_179:
        /*0094*/ 	.byte	0x04, 0x36
        /*0096*/ 	.short	(.L_181 - .L_180)
.L_180:
        /*0098*/ 	.word	0x00000008
.L_181:


//--------------------- .nv.info._Z17reluInPlaceKernelPfi --------------------------
	.section	.nv.info._Z17reluInPlaceKernelPfi,"",@"SHT_CUDA_INFO"
	.sectionflags	@""
	.align	4


	//----- nvinfo : EIATTR_CUDA_API_VERSION
	.align		4
        /*0000*/ 	.byte	0x04, 0x37
        /*0002*/ 	.short	(.L_183 - .L_182)
.L_182:
        /*0004*/ 	.word	0x00000082


	//----- nvinfo : EIATTR_KPARAM_INFO
	.align		4
.L_183:
        /*0008*/ 	.byte	0x04, 0x17
        /*000a*/ 	.short	(.L_185 - .L_184)
.L_184:
        /*000c*/ 	.word	0x00000000
        /*0010*/ 	.short	0x0001
        /*0012*/ 	.short	0x0008
        /*0014*/ 	.byte	0x00, 0xf0, 0x11, 0x00


	//----- nvinfo : EIATTR_KPARAM_INFO
	.align		4
.L_185:
        /*0018*/ 	.byte	0x04, 0x17
        /*001a*/ 	.short	(.L_187 - .L_186)
.L_186:
        /*001c*/ 	.word	0x00000000
        /*0020*/ 	.short	0x0000
        /*0022*/ 	.short	0x0000
        /*0024*/ 	.byte	0x00, 0xf5, 0x21, 0x00


	//----- nvinfo : EIATTR_SPARSE_MMA_MASK
	.align		4
.L_187:
        /*0028*/ 	.byte	0x03, 0x50
        /*002a*/ 	.short	0x0000


	//----- nvinfo : EIATTR_MAXREG_COUNT
	.align		4
        /*002c*/ 	.byte	0x03, 0x1b
        /*002e*/ 	.short	0x00ff


	//----- nvinfo : EIATTR_MERCURY_ISA_VERSION
	.align		4
        /*0030*/ 	.byte	0x03, 0x5f
        /*0032*/ 	.short	0x0101


	//----- nvinfo : EIATTR_VRC_CTA_INIT_COUNT
	.align		4
        /*0034*/ 	.byte	0x02, 0x4a
	.zero		1
	.zero		1


	//----- nvinfo : EIATTR_EXIT_INSTR_OFFSETS
	.align		4
        /*0038*/ 	.byte	0x04, 0x1c
        /*003a*/ 	.short	(.L_189 - .L_188)


	//   ....[0]....
.L_188:
        /*003c*/ 	.word	0x00000070


	//   ....[1]....
        /*0040*/ 	.word	0x000000e0


	//----- nvinfo : EIATTR_CBANK_PARAM_SIZE
	.align		4
.L_189:
        /*0044*/ 	.byte	0x03, 0x19
        /*0046*/ 	.short	0x000c


	//----- nvinfo : EIATTR_PARAM_CBANK
	.align		4
        /*0048*/ 	.byte	0x04, 0x0a
        /*004a*/ 	.short	(.L_191 - .L_190)
	.align		4
.L_190:
        /*004c*/ 	.word	index@(.nv.constant0._Z17reluInPlaceKernelPfi)
        /*0050*/ 	.short	0x0380
        /*0052*/ 	.short	0x000c


	//----- nvinfo : EIATTR_SW_WAR
	.align		4
.L_191:
        /*0054*/ 	.byte	0x04, 0x36
        /*0056*/ 	.short	(.L_193 - .L_192)
.L_192:
        /*0058*/ 	.word	0x00000008
.L_193:


//--------------------- .nv.info._Z20reluOutOfPlaceKernelPKfPfi --------------------------
	.section	.nv.info._Z20reluOutOfPlaceKernelPKfPfi,"",@"SHT_CUDA_INFO"
	.sectionflags	@""
	.align	4


	//----- nvinfo : EIATTR_CUDA_API_VERSION
	.align		4
        /*0000*/ 	.byte	0x04, 0x37
        /*0002*/ 	.short	(.L_195 - .L_194)
.L_194:
        /*0004*/ 	.word	0x00000082


	//----- nvinfo : EIATTR_KPARAM_INFO
	.align		4
.L_195:
        /*0008*/ 	.byte	0x04, 0x17
        /*000a*/ 	.short	(.L_197 - .L_196)
.L_196:
        /*000c*/ 	.word	0x00000000
        /*0010*/ 	.short	0x0002
        /*0012*/ 	.short	0x0010
        /*0014*/ 	.byte	0x00, 0xf0, 0x11, 0x00


	//----- nvinfo : EIATTR_KPARAM_INFO
	.align		4
.L_197:
        /*0018*/ 	.byte	0x04, 0x17
        /*001a*/ 	.short	(.L_199 - .L_198)
.L_198:
        /*001c*/ 	.word	0x00000000
        /*0020*/ 	.short	0x0001
        /*0022*/ 	.short	0x0008
        /*0024*/ 	.byte	0x00, 0xf5, 0x21, 0x00


	//----- nvinfo : EIATTR_KPARAM_INFO
	.align		4
.L_199:
        /*0028*/ 	.byte	0x04, 0x17
        /*002a*/ 	.short	(.L_201 - .L_200)
.L_200:
        /*002c*/ 	.word	0x00000000
        /*0030*/ 	.short	0x0000
        /*0032*/ 	.short	0x0000
        /*0034*/ 	.byte	0x00, 0xf5, 0x21, 0x00


	//----- nvinfo : EIATTR_SPARSE_MMA_MASK
	.align		4
.L_201:
        /*0038*/ 	.byte	0x03, 0x50
        /*003a*/ 	.short	0x0000


	//----- nvinfo : EIATTR_MAXREG_COUNT
	.align		4
        /*003c*/ 	.byte	0x03, 0x1b
        /*003e*/ 	.short	0x00ff


	//----- nvinfo : EIATTR_MERCURY_ISA_VERSION
	.align		4
        /*0040*/ 	.byte	0x03, 0x5f
        /*0042*/ 	.short	0x0101


	//----- nvinfo : EIATTR_VRC_CTA_INIT_COUNT
	.align		4
        /*0044*/ 	.byte	0x02, 0x4a
	.zero		1
	.zero		1


	//----- nvinfo : EIATTR_EXIT_INSTR_OFFSETS
	.align		4
        /*0048*/ 	.byte	0x04, 0x1c
        /*004a*/ 	.short	(.L_203 - .L_202)


	//   ....[0]....
.L_202:
        /*004c*/ 	.word	0x00000070


	//   ....[1]....
        /*0050*/ 	.word	0x00000100


	//----- nvinfo : EIATTR_CBANK_PARAM_SIZE
	.align		4
.L_203:
        /*0054*/ 	.byte	0x03, 0x19
        /*0056*/ 	.short	0x0014


	//----- nvinfo : EIATTR_PARAM_CBANK
	.align		4
        /*0058*/ 	.byte	0x04, 0x0a
        /*005a*/ 	.short	(.L_205 - .L_204)
	.align		4
.L_204:
        /*005c*/ 	.word	index@(.nv.constant0._Z20reluOutOfPlaceKernelPKfPfi)
        /*0060*/ 	.short	0x0380
        /*0062*/ 	.short	0x0014


	//----- nvinfo : EIATTR_SW_WAR
	.align		4
.L_205:
        /*0064*/ 	.byte	0x04, 0x36
        /*0066*/ 	.short	(.L_207 - .L_206)
.L_206:
        /*0068*/ 	.word	0x00000008
.L_207:


//--------------------- .nv.callgraph             --------------------------
	.section	.nv.callgraph,"",@"SHT_CUDA_CALLGRAPH"
	.align	4
	.sectionentsize	8
	.align		4
        /*0000*/ 	.word	0x00000000
	.align		4
        /*0004*/ 	.word	0xffffffff
	.align		4
        /*0008*/ 	.word	0x00000000
	.align		4
        /*000c*/ 	.word	0xfffffffe
	.align		4
        /*0010*/ 	.word	0x00000000
	.align		4
        /*0014*/ 	.word	0xfffffffd
	.align		4
        /*0018*/ 	.word	0x00000000
	.align		4
        /*001c*/ 	.word	0xfffffffc


//--------------------- .text._Z23decompressNNInputKernelPtS_PfS0_ii --------------------------
	.section	.text._Z23decompressNNInputKernelPtS_PfS0_ii,"ax",@progbits
	.align	128
        .global         _Z23decompressNNInputKernelPtS_PfS0_ii
        .type           _Z23decompressNNInputKernelPtS_PfS0_ii,@function
        .size           _Z23decompressNNInputKernelPtS_PfS0_ii,(.L_x_17 - _Z23decompressNNInputKernelPtS_PfS0_ii)
        .other          _Z23decompressNNInputKernelPtS_PfS0_ii,@"STO_CUDA_ENTRY STV_DEFAULT"
_Z23decompressNNInputKernelPtS_PfS0_ii:
.text._Z23decompressNNInputKernelPtS_PfS0_ii:
[----:B------:R-:W-:Y:S01]  /*0000*/  LDC R1, c[0x0][0x37c] ;  /* 0x0000df00ff017b82 */ /* 0x000fe20000000800 */
[----:B------:R-:W0:Y:S07]  /*0010*/  S2R R3, SR_TID.X ;  /* 0x0000000000037919 */ /* 0x000e2e0000002100 */
[----:B------:R-:W0:Y:S01]  /*0020*/  S2UR UR4, SR_CTAID.X ;  /* 0x00000000000479c3 */ /* 0x000e220000002500 */
[----:B------:R-:W1:Y:S07]  /*0030*/  LDCU UR5, c[0x0][0x3a0] ;  /* 0x00007400ff0577ac */ /* 0x000e6e0008000800 */
[----:B------:R-:W0:Y:S02]  /*0040*/  LDC R0, c[0x0][0x360] ;  /* 0x0000d800ff007b82 */ /* 0x000e240000000800 */
[----:B0-----:R-:W-:-:S05]  /*0050*/  IMAD R0, R0, UR4, R3 ;  /* 0x0000000400007c24 */ /* 0x001fca000f8e0203 */
[----:B-1----:R-:W-:-:S13]  /*0060*/  ISETP.GE.AND P0, PT, R0, UR5, PT ;  /* 0x0000000500007c0c */ /* 0x002fda000bf06270 */
[----:B------:R-:W-:Y:S05]  /*0070*/  @P0 EXIT ;  /* 0x000000000000094d */ /* 0x000fea0003800000 */
[----:B------:R-:W0:Y:S01]  /*0080*/  LDCU.64 UR8, c[0x0][0x388] ;  /* 0x00007100ff0877ac */ /* 0x000e220008000a00 */
[----:B------:R-:W-:Y:S01]  /*0090*/  SHF.L.U32 R2, R0, 0x7, RZ ;  /* 0x0000000700027819 */ /* 0x000fe200000006ff */
[----:B------:R-:W1:Y:S01]  /*00a0*/  LDCU.64 UR10, c[0x0][0x390] ;  /* 0x00007200ff0a77ac */ /* 0x000e620008000a00 */
[----:B------:R-:W2:Y:S01]  /*00b0*/  LDCU.64 UR12, c[0x0][0x358] ;  /* 0x00006b00ff0c77ac */ /* 0x000ea20008000a00 */
[----:B------:R-:W3:Y:S01]  /*00c0*/  LDCU UR14, c[0x0][0x3a4] ;  /* 0x00007480ff0e77ac */ /* 0x000ee20008000800 */
[----:B------:R-:W-:Y:S01]  /*00d0*/  UMOV UR4, URZ ;  /* 0x000000ff00047c82 */ /* 0x000fe20008000000 */
[----:B0-----:R-:W-:Y:S02]  /*00e0*/  UIADD3 UR7, UP0, UPT, UR8, 0x8, URZ ;  /* 0x0000000808077890 */ /* 0x001fe4000ff1e0ff */
[----:B-1----:R-:W-:Y:S02]  /*00f0*/  UIADD3 UR5, UP1, UPT, UR10, 0x10, URZ ;  /* 0x000000100a057890 */ /* 0x002fe4000ff3e0ff */
[----:B------:R-:W-:-:S02]  /*0100*/  UIADD3.X UR8, UPT, UPT, URZ, UR9, URZ, UP0, !UPT ;  /* 0x00000009ff087290 */ /* 0x000fc400087fe4ff */
[----:B--23--:R-:W-:-:S12]  /*0110*/  UIADD3.X UR6, UPT, UPT, URZ, UR11, URZ, UP1, !UPT ;  /* 0x0000000bff067290 */ /* 0x00cfd80008ffe4ff */
.L_x_0:
[----:B------:R-:W-:Y:S02]  /*0120*/  MOV R4, UR7 ;  /* 0x0000000700047c02 */ /* 0x000fe40008000f00 */
[----:B------:R-:W-:-:S03]  /*0130*/  MOV R5, UR8 ;  /* 0x0000000800057c02 */ /* 0x000fc60008000f00 */
[----:B------:R-:W-:-:S05]  /*0140*/  IMAD.WIDE R4, R2, 0x2, R4 ;  /* 0x0000000202047825 */ /* 0x000fca00078e0204 */
[----:B0-----:R-:W2:Y:S01]  /*0150*/  LDG.E.U16 R11, desc[UR12][R4.64+-0x8] ;  /* 0xfffff80c040b7981 */ /* 0x001ea2000c1e1500 */
[----:B------:R-:W-:Y:S02]  /*0160*/  MOV R6, UR5 ;  /* 0x0000000500067c02 */ /* 0x000fe40008000f00 */
[----:B------:R-:W-:-:S03]  /*0170*/  MOV R7, UR6 ;  /* 0x0000000600077c02 */ /* 0x000fc60008000f00 */
[----:B------:R-:W-:Y:S01]  /*0180*/  IMAD.WIDE R6, R2, 0x4, R6 ;  /* 0x0000000402067825 */ /* 0x000fe200078e0206 */
[----:B--2---:R-:W-:-:S13]  /*0190*/  ISETP.GE.AND P0, PT, R11, UR14, PT ;  /* 0x0000000e0b007c0c */ /* 0x004fda000bf06270 */
[----:B------:R-:W2:Y:S01]  /*01a0*/  @!P0 LDG.E R3, desc[UR12][R6.64+-0x10] ;  /* 0xfffff00c06038981 */ /* 0x000ea2000c1e1900 */
[----:B------:R-:W0:Y:S01]  /*01b0*/  @!P0 LDC.64 R8, c[0x0][0x398] ;  /* 0x0000e600ff088b82 */ /* 0x000e220000000a00 */
[----:B------:R-:W-:-:S04]  /*01c0*/  @!P0 IMAD R11, R0, UR14, R11 ;  /* 0x0000000e000b8c24 */ /* 0x000fc8000f8e020b */
[----:B0-----:R-:W-:-:S05]  /*01d0*/  @!P0 IMAD.WIDE R8, R11, 0x4, R8 ;  /* 0x000000040b088825 */ /* 0x001fca00078e0208 */
[----:B--2---:R0:W-:Y:S04]  /*01e0*/  @!P0 STG.E desc[UR12][R8.64], R3 ;  /* 0x0000000308008986 */ /* 0x0041e8000c10190c */
[----:B------:R-:W2:Y:S02]  /*01f0*/  LDG.E.U16 R15, desc[UR12][R4.64+-0x6] ;  /* 0xfffffa0c040f7981 */ /* 0x000ea4000c1e1500 */
[----:B--2---:R-:W-:-:S13]  /*0200*/  ISETP.GE.AND P0, PT, R15, UR14, PT ;  /* 0x0000000e0f007c0c */ /* 0x004fda000bf06270 */
[----:B------:R-:W2:Y:S01]  /*0210*/  @!P0 LDG.E R13, desc[UR12][R6.64+-0xc] ;  /* 0xfffff40c060d8981 */ /* 0x000ea2000c1e1900 */
[----:B------:R-:W1:Y:S01]  /*0220*/  @!P0 LDC.64 R10, c[0x0][0x398] ;  /* 0x0000e600ff0a8b82 */ /* 0x000e620000000a00 */
[----:B------:R-:W-:-:S04]  /*0230*/  @!P0 IMAD R15, R0, UR14, R15 ;  /* 0x0000000e000f8c24 */ /* 0x000fc8000f8e020f */
[----:B-1----:R-:W-:-:S05]  /*0240*/  @!P0 IMAD.WIDE R10, R15, 0x4, R10 ;  /* 0x000000040f0a8825 */ /* 0x002fca00078e020a */
[----:B--2---:R1:W-:Y:S04]  /*0250*/  @!P0 STG.E desc[UR12][R10.64], R13 ;  /* 0x0000000d0a008986 */ /* 0x0043e8000c10190c */
[----:B------:R-:W2:Y:S02]  /*0260*/  LDG.E.U16 R17, desc[UR12][R4.64+-0x4] ;  /* 0xfffffc0c04117981 */ /* 0x000ea4000c1e1500 */
[----:B--2---:R-:W-:-:S13]  /*0270*/  ISETP.GE.AND P0, PT, R17, UR14, PT ;  /* 0x0000000e11007c0c */ /* 0x004fda000bf06270 */
[----:B------:R-:W2:Y:S01]  /*0280*/  @!P0 LDG.E R15, desc[UR12][R6.64+-0x8] ;  /* 0xfffff80c060f8981 */ /* 0x000ea2000c1e1900 */
[----:B0-----:R-:W0:Y:S01]  /*0290*/  @!P0 LDC.64 R8, c[0x0][0x398] ;  /* 0x0000e600ff088b82 */ /* 0x001e220000000a00 */
[----:B------:R-:W-:-:S04]  /*02a0*/  @!P0 IMAD R3, R0, UR14, R17 ;  /* 0x0000000e00038c24 */ /* 0x000fc8000f8e0211 */
[----:B0-----:R-:W-:-:S05]  /*02b0*/  @!P0 IMAD.WIDE R8, R3, 0x4, R8 ;  /* 0x0000000403088825 */ /* 0x001fca00078e0208 */
[----:B--2---:R0:W-:Y:S04]  /*02c0*/  @!P0 STG.E desc[UR12][R8.64], R15 ;  /* 0x0000000f08008986 */ /* 0x0041e8000c10190c */
[----:B------:R-:W2:Y:S02]  /*02d0*/  LDG.E.U16 R17, desc[UR12][R4.64+-0x2] ;  /* 0xfffffe0c04117981 */ /* 0x000ea4000c1e1500 */
[----:B--2---:R-:W-:-:S13]  /*02e0*/  ISETP.GE.AND P0, PT, R17, UR14, PT ;  /* 0x0000000e11007c0c */ /* 0x004fda000bf06270 */
[----:B------:R-:W2:Y:S01]  /*02f0*/  @!P0 LDG.E R3, desc[UR12][R6.64+-0x4] ;  /* 0xfffffc0c06038981 */ /* 0x000ea2000c1e1900 */
[----:B-1----:R-:W1:Y:S01]  /*0300*/  @!P0 LDC.64 R10, c[0x0][0x398] ;  /* 0x0000e600ff0a8b82 */ /* 0x002e620000000a00 */
        /* <DEDUP_REMOVED lines=28> */
[----:B------:R-:W-:Y:S01]  /*04d0*/  @!P0 IMAD R15, R0, UR14, R17 ;  /* 0x0000000e000f8c24 */ /* 0x000fe2000f8e0211 */
[----:B------:R-:W-:Y:S01]  /*04e0*/  UIADD3 UR4, UPT, UPT, UR4, 0x8, URZ ;  /* 0x0000000804047890 */ /* 0x000fe2000fffe0ff */
[----:B------:R-:W-:-:S03]  /*04f0*/  IADD3 R2, PT, PT, R2, 0x8, RZ ;  /* 0x0000000802027810 */ /* 0x000fc60007ffe0ff */
[----:B------:R-:W-:Y:S01]  /*0500*/  UISETP.NE.AND UP0, UPT, UR4, 0x80, UPT ;  /* 0x000000800400788c */ /* 0x000fe2000bf05270 */
[----:B-1----:R-:W-:-:S05]  /*0510*/  @!P0 IMAD.WIDE R10, R15, 0x4, R10 ;  /* 0x000000040f0a8825 */ /* 0x002fca00078e020a */
[----:B--2---:R0:W-:Y:S03]  /*0520*/  @!P0 STG.E desc[UR12][R10.64], R13 ;  /* 0x0000000d0a008986 */ /* 0x0041e6000c10190c */
[----:B------:R-:W-:Y:S05]  /*0530*/  BRA.U UP0, `(.L_x_0) ;  /* 0xfffffff900f87547 */ /* 0x000fea000b83ffff */
[----:B------:R-:W1:Y:S01]  /*0540*/  LDCU.64 UR6, c[0x0][0x380] ;  /* 0x00007000ff0677ac */ /* 0x000e620008000a00 */
[----:B------:R-:W-:Y:S01]  /*0550*/  IMAD R4, R0, 0x110, RZ ;  /* 0x0000011000047824 */ /* 0x000fe200078e02ff */
[----:B------:R-:W2:Y:S01]  /*0560*/  LDCU UR8, c[0x0][0x3a4] ;  /* 0x00007480ff0877ac */ /* 0x000ea20008000800 */
[----:B------:R-:W-:Y:S01]  /*0570*/  UMOV UR4, URZ ;  /* 0x000000ff00047c82 */ /* 0x000fe20008000000 */
[----:B-1----:R-:W-:-:S04]  /*0580*/  UIADD3 UR5, UP0, UPT, UR6, 0x10, URZ ;  /* 0x0000001006057890 */ /* 0x002fc8000ff1e0ff */
[----:B--2---:R-:W-:-:S12]  /*0590*/  UIADD3.X UR6, UPT, UPT, URZ, UR7, URZ, UP0, !UPT ;  /* 0x00000007ff067290 */ /* 0x004fd800087fe4ff */
.L_x_1:
[----:B------:R-:W-:Y:S02]  /*05a0*/  MOV R2, UR5 ;  /* 0x0000000500027c02 */ /* 0x000fe40008000f00 */
[----:B0-----:R-:W-:-:S03]  /*05b0*/  MOV R3, UR6 ;  /* 0x0000000600037c02 */ /* 0x001fc60008000f00 */
[----:B------:R-:W-:-:S05]  /*05c0*/  IMAD.WIDE R2, R4, 0x2, R2 ;  /* 0x0000000204027825 */ /* 0x000fca00078e0202 */
[----:B--2---:R-:W2:Y:S02]  /*05d0*/  LDG.E.U16 R5, desc[UR12][R2.64+-0x10] ;  /* 0xfffff00c02057981 */ /* 0x004ea4000c1e1500 */
[----:B--2---:R-:W-:-:S13]  /*05e0*/  ISETP.GE.AND P0, PT, R5, UR8, PT ;  /* 0x0000000805007c0c */ /* 0x004fda000bf06270 */
[----:B------:R-:W0:Y:S01]  /*05f0*/  @!P0 LDC.64 R6, c[0x0][0x398] ;  /* 0x0000e600ff068b82 */ /* 0x000e220000000a00 */
[----:B------:R-:W-:Y:S01]  /*0600*/  @!P0 IMAD R5, R0, UR8, R5 ;  /* 0x0000000800058c24 */ /* 0x000fe2000f8e0205 */
[----:B------:R-:W-:-:S03]  /*0610*/  @!P0 MOV R13, 0x3f800000 ;  /* 0x3f800000000d8802 */ /* 0x000fc60000000f00 */
[----:B0-----:R-:W-:-:S05]  /*0620*/  @!P0 IMAD.WIDE R6, R5, 0x4, R6 ;  /* 0x0000000405068825 */ /* 0x001fca00078e0206 */
[----:B------:R0:W-:Y:S04]  /*0630*/  @!P0 STG.E desc[UR12][R6.64], R13 ;  /* 0x0000000d06008986 */ /* 0x0001e8000c10190c */
[----:B------:R-:W2:Y:S02]  /*0640*/  LDG.E.U16 R5, desc[UR12][R2.64+-0xe] ;  /* 0xfffff20c02057981 */ /* 0x000ea4000c1e1500 */
[----:B--2---:R-:W-:-:S13]  /*0650*/  ISETP.GE.AND P0, PT, R5, UR8, PT ;  /* 0x0000000805007c0c */ /* 0x004fda000bf06270 */
[----:B------:R-:W1:Y:S01]  /*0660*/  @!P0 LDC.64 R8, c[0x0][0x398] ;  /* 0x0000e600ff088b82 */ /* 0x000e620000000a00 */
[----:B------:R-:W-:Y:S01]  /*0670*/  @!P0 IMAD R5, R0, UR8, R5 ;  /* 0x0000000800058c24 */ /* 0x000fe2000f8e0205 */
[----:B------:R-:W-:-:S03]  /*0680*/  @!P0 MOV R15, 0x3f800000 ;  /* 0x3f800000000f8802 */ /* 0x000fc60000000f00 */
[----:B-1----:R-:W-:-:S05]  /*0690*/  @!P0 IMAD.WIDE R8, R5, 0x4, R8 ;  /* 0x0000000405088825 */ /* 0x002fca00078e0208 */
[----:B------:R1:W-:Y:S04]  /*06a0*/  @!P0 STG.E desc[UR12][R8.64], R15 ;  /* 0x0000000f08008986 */ /* 0x0003e8000c10190c */
[----:B------:R-:W2:Y:S02]  /*06b0*/  LDG.E.U16 R5, desc[UR12][R2.64+-0xc] ;  /* 0xfffff40c02057981 */ /* 0x000ea4000c1e1500 */
[----:B--2---:R-:W-:-:S13]  /*06c0*/  ISETP.GE.AND P0, PT, R5, UR8, PT ;  /* 0x0000000805007c0c */ /* 0x004fda000bf06270 */
[----:B------:R-:W2:Y:S01]  /*06d0*/  @!P0 LDC.64 R10, c[0x0][0x398] ;  /* 0x0000e600ff0a8b82 */ /* 0x000ea20000000a00 */
[----:B0-----:R-:W-:Y:S01]  /*06e0*/  @!P0 IMAD R7, R0, UR8, R5 ;  /* 0x0000000800078c24 */ /* 0x001fe2000f8e0205 */
[----:B------:R-:W-:-:S03]  /*06f0*/  @!P0 MOV R13, 0x3f800000 ;  /* 0x3f800000000d8802 */ /* 0x000fc60000000f00 */
[----:B--2---:R-:W-:-:S05]  /*0700*/  @!P0 IMAD.WIDE R6, R7, 0x4, R10 ;  /* 0x0000000407068825 */ /* 0x004fca00078e020a */
[----:B------:R0:W-:Y:S04]  /*0710*/  @!P0 STG.E desc[UR12][R6.64], R13 ;  /* 0x0000000d06008986 */ /* 0x0001e8000c10190c */
[----:B------:R-:W2:Y:S02]  /*0720*/  LDG.E.U16 R5, desc[UR12][R2.64+-0xa] ;  /* 0xfffff60c02057981 */ /* 0x000ea4000c1e1500 */
[----:B--2---:R-:W-:-:S13]  /*0730*/  ISETP.GE.AND P0, PT, R5, UR8, PT ;  /* 0x0000000805007c0c */ /* 0x004fda000bf06270 */
[----:B------:R-:W2:Y:S01]  /*0740*/  @!P0 LDC.64 R10, c[0x0][0x398] ;  /* 0x0000e600ff0a8b82 */ /* 0x000ea20000000a00 */
[----:B-1----:R-:W-:Y:S01]  /*0750*/  @!P0 IMAD R9, R0, UR8, R5 ;  /* 0x0000000800098c24 */ /* 0x002fe2000f8e0205 */
[----:B------:R-:W-:-:S03]  /*0760*/  @!P0 MOV R15, 0x3f800000 ;  /* 0x3f800000000f8802 */ /* 0x000fc60000000f00 */
[----:B--2---:R-:W-:-:S05]  /*0770*/  @!P0 IMAD.WIDE R8, R9, 0x4, R10 ;  /* 0x0000000409088825 */ /* 0x004fca00078e020a */
        /* <DEDUP_REMOVED lines=78> */
[----:B------:R-:W3:Y:S01]  /*0c60*/  LDG.E.U16 R5, desc[UR12][R2.64+0xe] ;  /* 0x00000e0c02057981 */ /* 0x000ee2000c1e1500 */
[----:B------:R-:W-:Y:S01]  /*0c70*/  UIADD3 UR4, UPT, UPT, UR4, 0x10, URZ ;  /* 0x0000001004047890 */ /* 0x000fe2000fffe0ff */
[----:B------:R-:W-:-:S03]  /*0c80*/  IADD3 R4, PT, PT, R4, 0x10, RZ ;  /* 0x0000001004047810 */ /* 0x000fc60007ffe0ff */
[----:B------:R-:W-:Y:S01]  /*0c90*/  UISETP.NE.AND UP0, UPT, UR4, 0x110, UPT ;  /* 0x000001100400788c */ /* 0x000fe2000bf05270 */
[----:B---3--:R-:W-:-:S13]  /*0ca0*/  ISETP.GE.AND P0, PT, R5, UR8, PT ;  /* 0x0000000805007c0c */ /* 0x008fda000bf06270 */
[----:B------:R-:W0:Y:S01]  /*0cb0*/  @!P0 LDC.64 R10, c[0x0][0x398] ;  /* 0x0000e600ff0a8b82 */ /* 0x000e220000000a00 */
[----:B-1----:R-:W-:Y:S01]  /*0cc0*/  @!P0 IMAD R9, R0, UR8, R5 ;  /* 0x0000000800098c24 */ /* 0x002fe2000f8e0205 */
[----:B------:R-:W-:-:S03]  /*0cd0*/  @!P0 MOV R5, 0x3f800000 ;  /* 0x3f80000000058802 */ /* 0x000fc60000000f00 */
[----:B0-----:R-:W-:-:S05]  /*0ce0*/  @!P0 IMAD.WIDE R8, R9, 0x4, R10 ;  /* 0x0000000409088825 */ /* 0x001fca00078e020a */
[----:B------:R2:W-:Y:S01]  /*0cf0*/  @!P0 STG.E desc[UR12][R8.64], R5 ;  /* 0x0000000508008986 */ /* 0x0005e2000c10190c */
[----:B------:R-:W-:Y:S05]  /*0d00*/  BRA.U UP0, `(.L_x_1) ;  /* 0xfffffff900247547 */ /* 0x000fea000b83ffff */
[----:B------:R-:W-:Y:S05]  /*0d10*/  EXIT ;  /* 0x000000000000794d */ /* 0x000fea0003800000 */
.L_x_2:
[----:B------:R-:W-:-:S00]  /*0d20*/  BRA `(.L_x_2) ;  /* 0xfffffffc00fc7947 */ /* 0x000fc0000383ffff */
[----:B------:R-:W-:-:S00]  /*0d30*/  NOP ;  /* 0x0000000000007918 */ /* 0x000fc00000000000 */
        /* <DEDUP_REMOVED lines=12> */
.L_x_17:


//--------------------- .text._Z19sparseToDenseKernelPjPfS0_i --------------------------
	.section	.text._Z19sparseToDenseKernelPjPfS0_i,"ax",@progbits
	.align	128
        .global         _Z19sparseToDenseKernelPjPfS0_i
        .type           _Z19sparseToDenseKernelPjPfS0_i,@function
        .size           _Z19sparseToDenseKernelPjPfS0_i,(.L_x_18 - _Z19sparseToDenseKernelPjPfS0_i)
        .other          _Z19sparseToDenseKernelPjPfS0_i,@"STO_CUDA_ENTRY STV_DEFAULT"
_Z19sparseToDenseKernelPjPfS0_i:
.text._Z19sparseToDenseKernelPjPfS0_i:
        /* <DEDUP_REMOVED lines=8> */
[----:B------:R-:W0:Y:S01]  /*0080*/  LDC.64 R4, c[0x0][0x380] ;  /* 0x0000e000ff047b82 */ /* 0x000e220000000a00 */
[----:B------:R-:W1:Y:S07]  /*0090*/  LDCU.64 UR4, c[0x0][0x358] ;  /* 0x00006b00ff0477ac */ /* 0x000e6e0008000a00 */
[----:B------:R-:W2:Y:S01]  /*00a0*/  LDC.64 R2, c[0x0][0x388] ;  /* 0x0000e200ff027b82 */ /* 0x000ea20000000a00 */
[----:B0-----:R-:W-:-:S06]  /*00b0*/  IMAD.WIDE R4, R7, 0x4, R4 ;  /* 0x0000000407047825 */ /* 0x001fcc00078e0204 */
[----:B-1----:R-:W3:Y:S01]  /*00c0*/  LDG.E R5, desc[UR4][R4.64] ;  /* 0x0000000404057981 */ /* 0x002ee2000c1e1900 */
[----:B--2---:R-:W-:Y:S02]  /*00d0*/  IMAD.WIDE R2, R7, 0x4, R2 ;  /* 0x0000000407027825 */ /* 0x004fe400078e0202 */
[----:B------:R-:W3:Y:S04]  /*00e0*/  LDC.64 R6, c[0x0][0x390] ;  /* 0x0000e400ff067b82 */ /* 0x000ee80000000a00 */
[----:B------:R-:W2:Y:S01]  /*00f0*/  LDG.E R3, desc[UR4][R2.64] ;  /* 0x0000000402037981 */ /* 0x000ea2000c1e1900 */
[----:B---3--:R-:W-:-:S05]  /*0100*/  IMAD.WIDE.U32 R6, R5, 0x4, R6 ;  /* 0x0000000405067825 */ /* 0x008fca00078e0006 */
[----:B--2---:R-:W-:Y:S01]  /*0110*/  STG.E desc[UR4][R6.64], R3 ;  /* 0x0000000306007986 */ /* 0x004fe2000c101904 */
[----:B------:R-:W-:Y:S05]  /*0120*/  EXIT ;  /* 0x000000000000794d */ /* 0x000fea0003800000 */
.L_x_3:
        /* <DEDUP_REMOVED lines=13> */
.L_x_18:


//--------------------- .text._Z13sumDim1KernelPfPKfiii --------------------------
	.section	.text._Z13sumDim1KernelPfPKfiii,"ax",@progbits
	.align	128
        .global         _Z13sumDim1KernelPfPKfiii
        .type           _Z13sumDim1KernelPfPKfiii,@function
        .size           _Z13sumDim1KernelPfPKfiii,(.L_x_19 - _Z13sumDim1KernelPfPKfiii)
        .other          _Z13sumDim1KernelPfPKfiii,@"STO_CUDA_ENTRY STV_DEFAULT"
_Z13sumDim1KernelPfPKfiii:
.text._Z13sumDim1KernelPfPKfiii:
[----:B------:R-:W-:Y:S01]  /*0000*/  LDC R1, c[0x0][0x37c] ;  /* 0x0000df00ff017b82 */ /* 0x000fe20000000800 */
[----:B------:R-:W0:Y:S07]  /*0010*/  S2R R7, SR_TID.Y ;  /* 0x0000000000077919 */ /* 0x000e2e0000002200 */
[----:B------:R-:W1:Y:S01]  /*0020*/  S2UR UR4, SR_CTAID.Y ;  /* 0x00000000000479c3 */ /* 0x000e620000002600 */
[----:B------:R-:W2:Y:S01]  /*0030*/  LDCU UR7, c[0x0][0x390] ;  /* 0x00007200ff0777ac */ /* 0x000ea20008000800 */
[----:B------:R-:W3:Y:S06]  /*0040*/  S2R R5, SR_TID.X ;  /* 0x0000000000057919 */ /* 0x000eec0000002100 */
[----:B------:R-:W3:Y:S01]  /*0050*/  LDC R2, c[0x0][0x360] ;  /* 0x0000d800ff027b82 */ /* 0x000ee20000000800 */
[----:B------:R-:W1:Y:S07]  /*0060*/  LDCU UR5, c[0x0][0x364] ;  /* 0x00006c80ff0577ac */ /* 0x000e6e0008000800 */
[----:B------:R-:W3:Y:S08]  /*0070*/  S2UR UR6, SR_CTAID.X ;  /* 0x00000000000679c3 */ /* 0x000ef00000002500 */
[----:B------:R-:W4:Y:S01]  /*0080*/  LDC R0, c[0x0][0x398] ;  /* 0x0000e600ff007b82 */ /* 0x000f220000000800 */
[----:B-1----:R-:W-:-:S06]  /*0090*/  UIMAD UR4, UR4, UR5, URZ ;  /* 0x00000005040472a4 */ /* 0x002fcc000f8e02ff */
[----:B0-----:R-:W-:Y:S01]  /*00a0*/  IADD3 R3, PT, PT, R7, UR4, RZ ;  /* 0x0000000407037c10 */ /* 0x001fe2000fffe0ff */
[----:B---3--:R-:W-:-:S03]  /*00b0*/  IMAD R2, R2, UR6, R5 ;  /* 0x0000000602027c24 */ /* 0x008fc6000f8e0205 */
[----:B----4-:R-:W-:-:S04]  /*00c0*/  ISETP.GE.AND P0, PT, R3, R0, PT ;  /* 0x000000000300720c */ /* 0x010fc80003f06270 */
[----:B--2---:R-:W-:-:S13]  /*00d0*/  ISETP.GE.OR P0, PT, R2, UR7, P0 ;  /* 0x0000000702007c0c */ /* 0x004fda0008706670 */
[----:B------:R-:W-:Y:S05]  /*00e0*/  @P0 EXIT ;  /* 0x000000000000094d */ /* 0x000fea0003800000 */
[----:B------:R-:W0:Y:S01]  /*00f0*/  LDCU UR10, c[0x0][0x394] ;  /* 0x00007280ff0a77ac */ /* 0x000e220008000800 */
[----:B------:R-:W-:Y:S01]  /*0100*/  HFMA2 R4, -RZ, RZ, 0, 0 ;  /* 0x00000000ff047431 */ /* 0x000fe200000001ff */
[----:B------:R-:W1:Y:S01]  /*0110*/  LDCU.64 UR8, c[0x0][0x358] ;  /* 0x00006b00ff0877ac */ /* 0x000e620008000a00 */
[----:B0-----:R-:W-:-:S09]  /*0120*/  UISETP.GE.AND UP0, UPT, UR10, 0x1, UPT ;  /* 0x000000010a00788c */ /* 0x001fd2000bf06270 */
[----:B-1----:R-:W-:Y:S05]  /*0130*/  BRA.U !UP0, `(.L_x_4) ;  /* 0x00000009080c7547 */ /* 0x002fea000b800000 */
[----:B------:R-:W-:Y:S01]  /*0140*/  UISETP.GE.U32.AND UP1, UPT, UR10, 0x10, UPT ;  /* 0x000000100a00788c */ /* 0x000fe2000bf26070 */
[----:B------:R-:W-:Y:S01]  /*0150*/  CS2R R4, SRZ ;  /* 0x0000000000047805 */ /* 0x000fe2000001ff00 */
[----:B------:R-:W-:-:S04]  /*0160*/  ULOP3.LUT UR5, UR10, 0xf, URZ, 0xc0, !UPT ;  /* 0x0000000f0a057892 */ /* 0x000fc8000f8ec0ff */
[----:B------:R-:W-:-:S03]  /*0170*/  UISETP.NE.AND UP0, UPT, UR5, URZ, UPT ;  /* 0x000000ff0500728c */ /* 0x000fc6000bf05270 */
[----:B------:R-:W-:Y:S08]  /*0180*/  BRA.U !UP1, `(.L_x_5) ;  /* 0x0000000109f07547 */ /* 0x000ff0000b800000 */
[----:B------:R-:W-:Y:S01]  /*0190*/  IMAD R5, R0, UR10, RZ ;  /* 0x0000000a00057c24 */ /* 0x000fe2000f8e02ff */
[----:B------:R-:W-:Y:S01]  /*01a0*/  ULOP3.LUT UR6, UR10, 0x7ffffff0, URZ, 0xc0, !UPT ;  /* 0x7ffffff00a067892 */ /* 0x000fe2000f8ec0ff */
[----:B------:R-:W-:Y:S02]  /*01b0*/  MOV R4, RZ ;  /* 0x000000ff00047202 */ /* 0x000fe40000000f00 */
[----:B------:R-:W-:Y:S01]  /*01c0*/  IMAD R7, R2, R5, R7 ;  /* 0x0000000502077224 */ /* 0x000fe200078e0207 */
[----:B------:R-:W-:Y:S02]  /*01d0*/  UIADD3 UR7, UPT, UPT, -UR6, URZ, URZ ;  /* 0x000000ff06077290 */ /* 0x000fe4000fffe1ff */
[----:B------:R-:W-:Y:S02]  /*01e0*/  MOV R5, UR6 ;  /* 0x0000000600057c02 */ /* 0x000fe40008000f00 */
[----:B------:R-:W-:-:S08]  /*01f0*/  IADD3 R7, PT, PT, R7, UR4, RZ ;  /* 0x0000000407077c10 */ /* 0x000fd0000fffe0ff */
.L_x_6:
[----:B------:R-:W0:Y:S02]  /*0200*/  LDC.64 R20, c[0x0][0x388] ;  /* 0x0000e200ff147b82 */ /* 0x000e240000000a00 */
[----:B0-----:R-:W-:-:S05]  /*0210*/  IMAD.WIDE R20, R7, 0x4, R20 ;  /* 0x0000000407147825 */ /* 0x001fca00078e0214 */
[----:B------:R-:W2:Y:S01]  /*0220*/  LDG.E R9, desc[UR8][R20.64] ;  /* 0x0000000814097981 */ /* 0x000ea2000c1e1900 */
[----:B------:R-:W-:-:S05]  /*0230*/  IMAD.WIDE R16, R0, 0x4, R20 ;  /* 0x0000000400107825 */ /* 0x000fca00078e0214 */
[----:B------:R0:W3:Y:S01]  /*0240*/  LDG.E R6, desc[UR8][R16.64] ;  /* 0x0000000810067981 */ /* 0x0000e2000c1e1900 */
[----:B------:R-:W-:-:S05]  /*0250*/  IMAD.WIDE R14, R0, 0x4, R16 ;  /* 0x00000004000e7825 */ /* 0x000fca00078e0210 */
[----:B------:R1:W4:Y:S01]  /*0260*/  LDG.E R8, desc[UR8][R14.64] ;  /* 0x000000080e087981 */ /* 0x000322000c1e1900 */
[----:B------:R-:W-:-:S05]  /*0270*/  IMAD.WIDE R22, R0, 0x4, R14 ;  /* 0x0000000400167825 */ /* 0x000fca00078e020e */
[----:B------:R-:W5:Y:S01]  /*0280*/  LDG.E R10, desc[UR8][R22.64] ;  /* 0x00000008160a7981 */ /* 0x000f62000c1e1900 */
[----:B------:R-:W-:-:S05]  /*0290*/  IMAD.WIDE R24, R0, 0x4, R22 ;  /* 0x0000000400187825 */ /* 0x000fca00078e0216 */
[----:B------:R-:W5:Y:S01]  /*02a0*/  LDG.E R27, desc[UR8][R24.64] ;  /* 0x00000008181b7981 */ /* 0x000f62000c1e1900 */
[----:B------:R-:W-:-:S05]  /*02b0*/  IMAD.WIDE R12, R0, 0x4, R24 ;  /* 0x00000004000c7825 */ /* 0x000fca00078e0218 */
[----:B------:R1:W5:Y:S01]  /*02c0*/  LDG.E R26, desc[UR8][R12.64] ;  /* 0x000000080c1a7981 */ /* 0x000362000c1e1900 */
[----:B------:R-:W-:-:S05]  /*02d0*/  IMAD.WIDE R28, R0, 0x4, R12 ;  /* 0x00000004001c7825 */ /* 0x000fca00078e020c */
[----:B------:R1:W5:Y:S01]  /*02e0*/  LDG.E R11, desc[UR8][R28.64] ;  /* 0x000000081c0b7981 */ /* 0x000362000c1e1900 */
[----:B------:R-:W-:-:S04]  /*02f0*/  IMAD.WIDE R18, R0, 0x4, R28 ;  /* 0x0000000400127825 */ /* 0x000fc800078e021c */
[C---:B0-----:R-:W-:Y:S02]  /*0300*/  IMAD.WIDE R16, R0.reuse, 0x4, R18 ;  /* 0x0000000400107825 */ /* 0x041fe400078e0212 */
[----:B------:R-:W5:Y:S02]  /*0310*/  LDG.E R18, desc[UR8][R18.64] ;  /* 0x0000000812127981 */ /* 0x000f64000c1e1900 */
[C---:B-1----:R-:W-:Y:S02]  /*0320*/  IMAD.WIDE R14, R0.reuse, 0x4, R16 ;  /* 0x00000004000e7825 */ /* 0x042fe400078e0210 */
[----:B------:R-:W5:Y:S02]  /*0330*/  LDG.E R16, desc[UR8][R16.64] ;  /* 0x0000000810107981 */ /* 0x000f64000c1e1900 */
[C---:B------:R-:W-:Y:S02]  /*0340*/  IMAD.WIDE R12, R0.reuse, 0x4, R14 ;  /* 0x00000004000c7825 */ /* 0x040fe400078e020e */
[----:B------:R-:W5:Y:S02]  /*0350*/  LDG.E R14, desc[UR8][R14.64] ;  /* 0x000000080e0e7981 */ /* 0x000f64000c1e1900 */
[----:B------:R-:W-:-:S04]  /*0360*/  IMAD.WIDE R20, R0, 0x4, R12 ;  /* 0x0000000400147825 */ /* 0x000fc800078e020c */
[C---:B------:R-:W-:Y:S01]  /*0370*/  IMAD.WIDE R22, R0.reuse, 0x4, R20 ;  /* 0x0000000400167825 */ /* 0x040fe200078e0214 */
[----:B------:R0:W5:Y:S04]  /*0380*/  LDG.E R15, desc[UR8][R12.64] ;  /* 0x000000080c0f7981 */ /* 0x000168000c1e1900 */
[----:B------:R-:W5:Y:S01]  /*0390*/  LDG.E R20, desc[UR8][R20.64] ;  /* 0x0000000814147981 */ /* 0x000f62000c1e1900 */
[----:B------:R-:W-:-:S03]  /*03a0*/  IMAD.WIDE R24, R0, 0x4, R22 ;  /* 0x0000000400187825 */ /* 0x000fc600078e0216 */
[----:B------:R-:W5:Y:S01]  /*03b0*/  LDG.E R22, desc[UR8][R22.64] ;  /* 0x0000000816167981 */ /* 0x000f62000c1e1900 */
[----:B------:R-:W-:-:S03]  /*03c0*/  IMAD.WIDE R28, R0, 0x4, R24 ;  /* 0x00000004001c7825 */ /* 0x000fc600078e0218 */
[----:B------:R-:W5:Y:S01]  /*03d0*/  LDG.E R24, desc[UR8][R24.64] ;  /* 0x0000000818187981 */ /* 0x000f62000c1e1900 */
[----:B0-----:R-:W-:-:S03]  /*03e0*/  IMAD.WIDE R12, R0, 0x4, R28 ;  /* 0x00000004000c7825 */ /* 0x001fc600078e021c */
[----:B------:R-:W5:Y:S04]  /*03f0*/  LDG.E R28, desc[UR8][R28.64] ;  /* 0x000000081c1c7981 */ /* 0x000f68000c1e1900 */
[----:B------:R-:W5:Y:S01]  /*0400*/  LDG.E R17, desc[UR8][R12.64] ;  /* 0x000000080c117981 */ /* 0x000f62000c1e1900 */
[----:B------:R-:W-:-:S04]  /*0410*/  UIADD3 UR7, UPT, UPT, UR7, 0x10, URZ ;  /* 0x0000001007077890 */ /* 0x000fc8000fffe0ff */
[----:B------:R-:W-:Y:S01]  /*0420*/  UISETP.NE.AND UP1, UPT, UR7, URZ, UPT ;  /* 0x000000ff0700728c */ /* 0x000fe2000bf25270 */
[----:B------:R-:W-:Y:S01]  /*0430*/  LEA R7, R0, R7, 0x4 ;  /* 0x0000000700077211 */ /* 0x000fe200078e20ff */
[----:B--2---:R-:W-:-:S04]  /*0440*/  FADD R9, R9, R4 ;  /* 0x0000000409097221 */ /* 0x004fc80000000000 */
[----:B---3--:R-:W-:-:S04]  /*0450*/  FADD R9, R9, R6 ;  /* 0x0000000609097221 */ /* 0x008fc80000000000 */
[----:B----4-:R-:W-:-:S04]  /*0460*/  FADD R9, R9, R8 ;  /* 0x0000000809097221 */ /* 0x010fc80000000000 */
[----:B-----5:R-:W-:-:S04]  /*0470*/  FADD R10, R9, R10 ;  /* 0x0000000a090a7221 */ /* 0x020fc80000000000 */
[----:B------:R-:W-:-:S04]  /*0480*/  FADD R27, R10, R27 ;  /* 0x0000001b0a1b7221 */ /* 0x000fc80000000000 */
        /* <DEDUP_REMOVED lines=10> */
[----:B------:R-:W-:Y:S01]  /*0530*/  FADD R4, R28, R17 ;  /* 0x000000111c047221 */ /* 0x000fe20000000000 */
[----:B------:R-:W-:Y:S06]  /*0540*/  BRA.U UP1, `(.L_x_6) ;  /* 0xfffffffd012c7547 */ /* 0x000fec000b83ffff */
.L_x_5:
[----:B------:R-:W-:Y:S05]  /*0550*/  BRA.U !UP0, `(.L_x_4) ;  /* 0x0000000508047547 */ /* 0x000fea000b800000 */
[----:B------:R-:W-:Y:S02]  /*0560*/  UISETP.GE.U32.AND UP0, UPT, UR5, 0x8, UPT ;  /* 0x000000080500788c */ /* 0x000fe4000bf06070 */
[----:B------:R-:W-:-:S04]  /*0570*/  ULOP3.LUT UR6, UR10, 0x7, URZ, 0xc0, !UPT ;  /* 0x000000070a067892 */ /* 0x000fc8000f8ec0ff */
[----:B------:R-:W-:-:S03]  /*0580*/  UISETP.NE.AND UP1, UPT, UR6, URZ, UPT ;  /* 0x000000ff0600728c */ /* 0x000fc6000bf25270 */
[----:B------:R-:W-:Y:S08]  /*0590*/  BRA.U !UP0, `(.L_x_7) ;  /* 0x0000000108707547 */ /* 0x000ff0000b800000 */
[----:B------:R-:W0:Y:S01]  /*05a0*/  LDC.64 R6, c[0x0][0x388] ;  /* 0x0000e200ff067b82 */ /* 0x000e220000000a00 */
[----:B------:R-:W-:-:S04]  /*05b0*/  IMAD R8, R2, UR10, R5 ;  /* 0x0000000a02087c24 */ /* 0x000fc8000f8e0205 */
[----:B------:R-:W-:-:S04]  /*05c0*/  IMAD R9, R8, R0, R3 ;  /* 0x0000000008097224 */ /* 0x000fc800078e0203 */
[----:B0-----:R-:W-:-:S04]  /*05d0*/  IMAD.WIDE R6, R9, 0x4, R6 ;  /* 0x0000000409067825 */ /* 0x001fc800078e0206 */
[C---:B------:R-:W-:Y:S02]  /*05e0*/  IMAD.WIDE R8, R0.reuse, 0x4, R6 ;  /* 0x0000000400087825 */ /* 0x040fe400078e0206 */
[----:B------:R-:W2:Y:S02]  /*05f0*/  LDG.E R7, desc[UR8][R6.64] ;  /* 0x0000000806077981 */ /* 0x000ea4000c1e1900 */
[C---:B------:R-:W-:Y:S02]  /*0600*/  IMAD.WIDE R10, R0.reuse, 0x4, R8 ;  /* 0x00000004000a7825 */ /* 0x040fe400078e0208 */
[----:B------:R-:W3:Y:S02]  /*0610*/  LDG.E R8, desc[UR8][R8.64] ;  /* 0x0000000808087981 */ /* 0x000ee4000c1e1900 */
[C---:B------:R-:W-:Y:S02]  /*0620*/  IMAD.WIDE R12, R0.reuse, 0x4, R10 ;  /* 0x00000004000c7825 */ /* 0x040fe400078e020a */
[----:B------:R-:W4:Y:S02]  /*0630*/  LDG.E R10, desc[UR8][R10.64] ;  /* 0x000000080a0a7981 */ /* 0x000f24000c1e1900 */
[----:B------:R-:W-:-:S02]  /*0640*/  IMAD.WIDE R14, R0, 0x4, R12 ;  /* 0x00000004000e7825 */ /* 0x000fc400078e020c */
[----:B------:R-:W5:Y:S02]  /*0650*/  LDG.E R12, desc[UR8][R12.64] ;  /* 0x000000080c0c7981 */ /* 0x000f64000c1e1900 */
[C---:B------:R-:W-:Y:S02]  /*0660*/  IMAD.WIDE R16, R0.reuse, 0x4, R14 ;  /* 0x0000000400107825 */ /* 0x040fe400078e020e */
[----:B------:R-:W5:Y:S02]  /*0670*/  LDG.E R14, desc[UR8][R14.64] ;  /* 0x000000080e0e7981 */ /* 0x000f64000c1e1900 */
[C---:B------:R-:W-:Y:S02]  /*0680*/  IMAD.WIDE R18, R0.reuse, 0x4, R16 ;  /* 0x0000000400127825 */ /* 0x040fe400078e0210 */
[----:B------:R-:W5:Y:S02]  /*0690*/  LDG.E R16, desc[UR8][R16.64] ;  /* 0x0000000810107981 */ /* 0x000f64000c1e1900 */
[----:B------:R-:W-:-:S02]  /*06a0*/  IMAD.WIDE R20, R0, 0x4, R18 ;  /* 0x0000000400147825 */ /* 0x000fc400078e0212 */
[----:B------:R-:W5:Y:S04]  /*06b0*/  LDG.E R18, desc[UR8][R18.64] ;  /* 0x0000000812127981 */ /* 0x000f68000c1e1900 */
[----:B------:R-:W5:Y:S01]  /*06c0*/  LDG.E R20, desc[UR8][R20.64] ;  /* 0x0000000814147981 */ /* 0x000f62000c1e1900 */
[----:B------:R-:W-:Y:S01]  /*06d0*/  IADD3 R5, PT, PT, R5, 0x8, RZ ;  /* 0x0000000805057810 */ /* 0x000fe20007ffe0ff */
[----:B--2---:R-:W-:-:S04]  /*06e0*/  FADD R7, R4, R7 ;  /* 0x0000000704077221 */ /* 0x004fc80000000000 */
[----:B---3--:R-:W-:-:S04]  /*06f0*/  FADD R7, R7, R8 ;  /* 0x0000000807077221 */ /* 0x008fc80000000000 */
[----:B----4-:R-:W-:-:S04]  /*0700*/  FADD R7, R7, R10 ;  /* 0x0000000a07077221 */ /* 0x010fc80000000000 */
[----:B-----5:R-:W-:-:S04]  /*0710*/  FADD R7, R7, R12 ;  /* 0x0000000c07077221 */ /* 0x020fc80000000000 */
[----:B------:R-:W-:-:S04]  /*0720*/  FADD R7, R7, R14 ;  /* 0x0000000e07077221 */ /* 0x000fc80000000000 */
[----:B------:R-:W-:-:S04]  /*0730*/  FADD R7, R7, R16 ;  /* 0x0000001007077221 */ /* 0x000fc80000000000 */
[----:B------:R-:W-:-:S04]  /*0740*/  FADD R7, R7, R18 ;  /* 0x0000001207077221 */ /* 0x000fc80000000000 */
[----:B------:R-:W-:-:S07]  /*0750*/  FADD R4, R7, R20 ;  /* 0x0000001407047221 */ /* 0x000fce0000000000 */
.L_x_7:
        /* <DEDUP_REMOVED lines=13> */
[----:B------:R-:W-:Y:S02]  /*0830*/  IMAD.WIDE R12, R0, 0x4, R10 ;  /* 0x00000004000c7825 */ /* 0x000fe400078e020a */
[----:B------:R-:W4:Y:S04]  /*0840*/  LDG.E R11, desc[UR8][R10.64] ;  /* 0x000000080a0b7981 */ /* 0x000f28000c1e1900 */
[----:B------:R-:W5:Y:S01]  /*0850*/  LDG.E R13, desc[UR8][R12.64] ;  /* 0x000000080c0d7981 */ /* 0x000f62000c1e1900 */
[----:B------:R-:W-:Y:S01]  /*0860*/  IADD3 R5, PT, PT, R5, 0x4, RZ ;  /* 0x0000000405057810 */ /* 0x000fe20007ffe0ff */
[----:B--2---:R-:W-:-:S04]  /*0870*/  FADD R4, R4, R7 ;  /* 0x0000000704047221 */ /* 0x004fc80000000000 */
[----:B---3--:R-:W-:-:S04]  /*0880*/  FADD R4, R4, R9 ;  /* 0x0000000904047221 */ /* 0x008fc80000000000 */
[----:B----4-:R-:W-:-:S04]  /*0890*/  FADD R4, R4, R11 ;  /* 0x0000000b04047221 */ /* 0x010fc80000000000 */
[----:B-----5:R-:W-:-:S07]  /*08a0*/  FADD R4, R4, R13 ;  /* 0x0000000d04047221 */ /* 0x020fce0000000000 */
.L_x_8:
[----:B------:R-:W-:Y:S05]  /*08b0*/  BRA.U !UP1, `(.L_x_4) ;  /* 0x00000001092c7547 */ /* 0x000fea000b800000 */
[----:B------:R-:W0:Y:S01]  /*08c0*/  LDC.64 R8, c[0x0][0x388] ;  /* 0x0000e200ff087b82 */ /* 0x000e220000000a00 */
[----:B------:R-:W-:Y:S01]  /*08d0*/  IMAD R5, R2, UR10, R5 ;  /* 0x0000000a02057c24 */ /* 0x000fe2000f8e0205 */
[----:B------:R-:W-:-:S03]  /*08e0*/  UIADD3 UR5, UPT, UPT, -UR5, URZ, URZ ;  /* 0x000000ff05057290 */ /* 0x000fc6000fffe1ff */
[----:B------:R-:W-:-:S09]  /*08f0*/  IMAD R5, R5, R0, R3 ;  /* 0x0000000005057224 */ /* 0x000fd200078e0203 */
.L_x_9:
[----:B0-----:R-:W-:-:S06]  /*0900*/  IMAD.WIDE R6, R5, 0x4, R8 ;  /* 0x0000000405067825 */ /* 0x001fcc00078e0208 */
[----:B------:R-:W2:Y:S01]  /*0910*/  LDG.E R7, desc[UR8][R6.64] ;  /* 0x0000000806077981 */ /* 0x000ea2000c1e1900 */
[----:B------:R-:W-:Y:S01]  /*0920*/  UIADD3 UR5, UPT, UPT, UR5, 0x1, URZ ;  /* 0x0000000105057890 */ /* 0x000fe2000fffe0ff */
[----:B------:R-:W-:-:S03]  /*0930*/  IADD3 R5, PT, PT, R5, R0, RZ ;  /* 0x0000000005057210 */ /* 0x000fc60007ffe0ff */
[----:B------:R-:W-:Y:S01]  /*0940*/  UISETP.NE.AND UP0, UPT, UR5, URZ, UPT ;  /* 0x000000ff0500728c */ /* 0x000fe2000bf05270 */
[----:B--2---:R-:W-:-:S08]  /*0950*/  FADD R4, R7, R4 ;  /* 0x0000000407047221 */ /* 0x004fd00000000000 */
[----:B------:R-:W-:Y:S05]  /*0960*/  BRA.U UP0, `(.L_x_9) ;  /* 0xfffffffd00e47547 */ /* 0x000fea000b83ffff */
.L_x_4:
[----:B------:R-:W0:Y:S01]  /*0970*/  LDC.64 R6, c[0x0][0x380] ;  /* 0x0000e000ff067b82 */ /* 0x000e220000000a00 */
[----:B------:R-:W-:-:S04]  /*0980*/  IMAD R3, R2, R0, R3 ;  /* 0x0000000002037224 */ /* 0x000fc800078e0203 */
[----:B0-----:R-:W-:-:S05]  /*0990*/  IMAD.WIDE R2, R3, 0x4, R6 ;  /* 0x0000000403027825 */ /* 0x001fca00078e0206 */
[----:B------:R-:W-:Y:S01]  /*09a0*/  STG.E desc[UR8][R2.64], R4 ;  /* 0x0000000402007986 */ /* 0x000fe2000c101908 */
[----:B------:R-:W-:Y:S05]  /*09b0*/  EXIT ;  /* 0x000000000000794d */ /* 0x000fea0003800000 */
.L_x_10:
        /* <DEDUP_REMOVED lines=12> */
.L_x_19:


//--------------------- .text._Z16addInPlaceKernelPfPKfi --------------------------
	.section	.text._Z16addInPlaceKernelPfPKfi,"ax",@progbits
	.align	128
        .global         _Z16addInPlaceKernelPfPKfi
        .type           _Z16addInPlaceKernelPfPKfi,@function
        .size           _Z16addInPlaceKernelPfPKfi,(.L_x_20 - _Z16addInPlaceKernelPfPKfi)
        .other          _Z16addInPlaceKernelPfPKfi,@"STO_CUDA_ENTRY STV_DEFAULT"
_Z16addInPlaceKernelPfPKfi:
.text._Z16addInPlaceKernelPfPKfi:
[----:B------:R-:W-:Y:S01]  /*0000*/  LDC R1, c[0x0][0x37c] ;  /* 0x0000df00ff017b82 */ /* 0x000fe20000000800 */
[----:B------:R-:W0:Y:S01]  /*0010*/  S2R R7, SR_CTAID.X ;  /* 0x0000000000077919 */ /* 0x000e220000002500 */
[----:B------:R-:W0:Y:S01]  /*0020*/  LDCU UR4, c[0x0][0x360] ;  /* 0x00006c00ff0477ac */ /* 0x000e220008000800 */
[----:B------:R-:W0:Y:S01]  /*0030*/  S2R R0, SR_TID.X ;  /* 0x0000000000007919 */ /* 0x000e220000002100 */
[----:B------:R-:W1:Y:S01]  /*0040*/  LDCU UR5, c[0x0][0x390] ;  /* 0x00007200ff0577ac */ /* 0x000e620008000800 */
        /* <DEDUP_REMOVED lines=8> */
[----:B--2---:R-:W-:-:S05]  /*00d0*/  IMAD.WIDE R4, R7, 0x4, R4 ;  /* 0x0000000407047825 */ /* 0x004fca00078e0204 */
[----:B------:R-:W3:Y:S02]  /*00e0*/  LDG.E R7, desc[UR4][R4.64] ;  /* 0x0000000404077981 */ /* 0x000ee4000c1e1900 */
[----:B---3--:R-:W-:-:S05]  /*00f0*/  FADD R7, R2, R7 ;  /* 0x0000000702077221 */ /* 0x008fca0000000000 */
[----:B------:R-:W-:Y:S01]  /*0100*/  STG.E desc[UR4][R4.64], R7 ;  /* 0x0000000704007986 */ /* 0x000fe2000c101904 */
[----:B------:R-:W-:Y:S05]  /*0110*/  EXIT ;  /* 0x000000000000794d */ /* 0x000fea0003800000 */
.L_x_11:
        /* <DEDUP_REMOVED lines=14> */
.L_x_20:


//--------------------- .text._Z22broadcastDim1AddKernelPfS_iii --------------------------
	.section	.text._Z22broadcastDim1AddKernelPfS_iii,"ax",@progbits
	.align	128
        .global         _Z22broadcastDim1AddKernelPfS_iii
        .type           _Z22broadcastDim1AddKernelPfS_iii,@function
        .size           _Z22broadcastDim1AddKernelPfS_iii,(.L_x_21 - _Z22broadcastDim1AddKernelPfS_iii)
        .other          _Z22broadcastDim1AddKernelPfS_iii,@"STO_CUDA_ENTRY STV_DEFAULT"
_Z22broadcastDim1AddKernelPfS_iii:
.text._Z22broadcastDim1AddKernelPfS_iii:
[----:B------:R-:W-:Y:S01]  /*0000*/  LDC R1, c[0x0][0x37c] ;  /* 0x0000df00ff017b82 */ /* 0x000fe20000000800 */
[----:B------:R-:W0:Y:S07]  /*0010*/  S2R R2, SR_TID.Y ;  /* 0x0000000000027919 */ /* 0x000e2e0000002200 */
[----:B------:R-:W1:Y:S01]  /*0020*/  LDC R0, c[0x0][0x360] ;  /* 0x0000d800ff007b82 */ /* 0x000e620000000800 */
[----:B------:R-:W2:Y:S01]  /*0030*/  LDCU.64 UR8, c[0x0][0x390] ;  /* 0x00007200ff0877ac */ /* 0x000ea20008000a00 */
[----:B------:R-:W1:Y:S01]  /*0040*/  S2R R3, SR_TID.X ;  /* 0x0000000000037919 */ /* 0x000e620000002100 */
[----:B------:R-:W3:Y:S01]  /*0050*/  LDCU UR7, c[0x0][0x398] ;  /* 0x00007300ff0777ac */ /* 0x000ee20008000800 */
[----:B------:R-:W4:Y:S04]  /*0060*/  S2R R5, SR_TID.Z ;  /* 0x0000000000057919 */ /* 0x000f280000002300 */
[----:B------:R-:W0:Y:S08]  /*0070*/  S2UR UR5, SR_CTAID.Y ;  /* 0x00000000000579c3 */ /* 0x000e300000002600 */
[----:B------:R-:W0:Y:S08]  /*0080*/  LDC R7, c[0x0][0x364] ;  /* 0x0000d900ff077b82 */ /* 0x000e300000000800 */
[----:B------:R-:W1:Y:S08]  /*0090*/  S2UR UR4, SR_CTAID.X ;  /* 0x00000000000479c3 */ /* 0x000e700000002500 */
[----:B------:R-:W4:Y:S08]  /*00a0*/  S2UR UR6, SR_CTAID.Z ;  /* 0x00000000000679c3 */ /* 0x000f300000002700 */
[----:B------:R-:W4:Y:S01]  /*00b0*/  LDC R6, c[0x0][0x368] ;  /* 0x0000da00ff067b82 */ /* 0x000f220000000800 */
[----:B0-----:R-:W-:-:S05]  /*00c0*/  IMAD R7, R7, UR5, R2 ;  /* 0x0000000507077c24 */ /* 0x001fca000f8e0202 */
[----:B--2---:R-:W-:Y:S01]  /*00d0*/  ISETP.GE.AND P0, PT, R7, UR9, PT ;  /* 0x0000000907007c0c */ /* 0x004fe2000bf06270 */
[----:B-1----:R-:W-:-:S05]  /*00e0*/  IMAD R0, R0, UR4, R3 ;  /* 0x0000000400007c24 */ /* 0x002fca000f8e0203 */
[----:B---3--:R-:W-:Y:S01]  /*00f0*/  ISETP.GE.OR P0, PT, R0, UR7, P0 ;  /* 0x0000000700007c0c */ /* 0x008fe20008706670 */
[----:B----4-:R-:W-:-:S05]  /*0100*/  IMAD R6, R6, UR6, R5 ;  /* 0x0000000606067c24 */ /* 0x010fca000f8e0205 */
[----:B------:R-:W-:-:S13]  /*0110*/  ISETP.GE.OR P0, PT, R6, UR8, P0 ;  /* 0x0000000806007c0c */ /* 0x000fda0008706670 */
[----:B------:R-:W-:Y:S05]  /*0120*/  @P0 EXIT ;  /* 0x000000000000094d */ /* 0x000fea0003800000 */
[----:B------:R-:W0:Y:S01]  /*0130*/  LDC.64 R2, c[0x0][0x388] ;  /* 0x0000e200ff027b82 */ /* 0x000e220000000a00 */
[----:B------:R-:W1:Y:S01]  /*0140*/  LDCU.64 UR4, c[0x0][0x358] ;  /* 0x00006b00ff0477ac */ /* 0x000e620008000a00 */
[----:B------:R-:W-:Y:S02]  /*0150*/  IMAD R6, R6, UR7, RZ ;  /* 0x0000000706067c24 */ /* 0x000fe4000f8e02ff */
[----:B------:R-:W-:-:S03]  /*0160*/  IMAD R7, R7, UR7, R0 ;  /* 0x0000000707077c24 */ /* 0x000fc6000f8e0200 */
[----:B------:R-:W-:Y:S01]  /*0170*/  IADD3 R9, PT, PT, R0, R6, RZ ;  /* 0x0000000600097210 */ /* 0x000fe20007ffe0ff */
[----:B------:R-:W2:Y:S01]  /*0180*/  LDC.64 R4, c[0x0][0x380] ;  /* 0x0000e000ff047b82 */ /* 0x000ea20000000a00 */
[----:B------:R-:W-:-:S03]  /*0190*/  IMAD R7, R6, UR9, R7 ;  /* 0x0000000906077c24 */ /* 0x000fc6000f8e0207 */
[----:B0-----:R-:W-:-:S06]  /*01a0*/  IMAD.WIDE R2, R9, 0x4, R2 ;  /* 0x0000000409027825 */ /* 0x001fcc00078e0202 */
[----:B-1----:R-:W3:Y:S01]  /*01b0*/  LDG.E R2, desc[UR4][R2.64] ;  /* 0x0000000402027981 */ /* 0x002ee2000c1e1900 */
[----:B--2---:R-:W-:-:S05]  /*01c0*/  IMAD.WIDE R4, R7, 0x4, R4 ;  /* 0x0000000407047825 */ /* 0x004fca00078e0204 */
[----:B------:R-:W3:Y:S02]  /*01d0*/  LDG.E R7, desc[UR4][R4.64] ;  /* 0x0000000404077981 */ /* 0x000ee4000c1e1900 */
[----:B---3--:R-:W-:-:S05]  /*01e0*/  FADD R7, R2, R7 ;  /* 0x0000000702077221 */ /* 0x008fca0000000000 */
[----:B------:R-:W-:Y:S01]  /*01f0*/  STG.E desc[UR4][R4.64], R7 ;  /* 0x0000000704007986 */ /* 0x000fe2000c101904 */
[----:B------:R-:W-:Y:S05]  /*0200*/  EXIT ;  /* 0x000000000000794d */ /* 0x000fea0003800000 */
.L_x_12:
        /* <DEDUP_REMOVED lines=15> */
.L_x_21:


//--------------------- .text._Z22addThreeFeaturesKernelPfS_S_iiii --------------------------
	.section	.text._Z22addThreeFeaturesKernelPfS_S_iiii,"ax",@progbits
	.align	128
        .global         _Z22addThreeFeaturesKernelPfS_S_iiii
        .type           _Z22addThreeFeaturesKernelPfS_S_iiii,@function
        .size           _Z22addThreeFeaturesKernelPfS_S_iiii,(.L_x_22 - _Z22addThreeFeaturesKernelPfS_S_iiii)
        .other          _Z22addThreeFeaturesKernelPfS_S_iiii,@"STO_CUDA_ENTRY STV_DEFAULT"
_Z22addThreeFeaturesKernelPfS_S_iiii:
.text._Z22addThreeFeaturesKernelPfS_S_iiii:
        /* <DEDUP_REMOVED lines=22> */
[----:B------:R-:W-:Y:S01]  /*0160*/  IMAD R6, R7, UR7, R0 ;  /* 0x0000000707067c24 */ /* 0x000fe2000f8e0200 */
[----:B------:R-:W2:Y:S02]  /*0170*/  LDCU UR6, c[0x0][0x3a0] ;  /* 0x00007400ff0677ac */ /* 0x000ea40008000800 */
[----:B------:R-:W-:Y:S01]  /*0180*/  IADD3 R13, PT, PT, R0, R9, RZ ;  /* 0x00000009000d7210 */ /* 0x000fe20007ffe0ff */
[----:B------:R-:W3:Y:S01]  /*0190*/  LDC.64 R4, c[0x0][0x390] ;  /* 0x0000e400ff047b82 */ /* 0x000ee20000000a00 */
[----:B------:R-:W-:-:S03]  /*01a0*/  IMAD R11, R9, UR9, R6 ;  /* 0x00000009090b7c24 */ /* 0x000fc6000f8e0206 */
[----:B0-----:R-:W-:-:S06]  /*01b0*/  IMAD.WIDE R2, R13, 0x4, R2 ;  /* 0x000000040d027825 */ /* 0x001fcc00078e0202 */
[----:B-1----:R-:W4:Y:S01]  /*01c0*/  LDG.E R2, desc[UR4][R2.64] ;  /* 0x0000000402027981 */ /* 0x002f22000c1e1900 */
[----:B---3--:R-:W-:-:S05]  /*01d0*/  IMAD.WIDE R4, R11, 0x4, R4 ;  /* 0x000000040b047825 */ /* 0x008fca00078e0204 */
[----:B------:R-:W4:Y:S01]  /*01e0*/  LDG.E R11, desc[UR4][R4.64] ;  /* 0x00000004040b7981 */ /* 0x000f22000c1e1900 */
[----:B--2---:R-:W-:Y:S01]  /*01f0*/  ISETP.GE.AND P0, PT, R7, UR6, PT ;  /* 0x0000000607007c0c */ /* 0x004fe2000bf06270 */
[----:B----4-:R-:W-:-:S05]  /*0200*/  FADD R11, R2, R11 ;  /* 0x0000000b020b7221 */ /* 0x010fca0000000000 */
[----:B------:R0:W-:Y:S07]  /*0210*/  STG.E desc[UR4][R4.64], R11 ;  /* 0x0000000b04007986 */ /* 0x0001ee000c101904 */
[----:B------:R-:W-:Y:S05]  /*0220*/  @P0 EXIT ;  /* 0x000000000000094d */ /* 0x000fea0003800000 */
[----:B------:R-:W1:Y:S01]  /*0230*/  LDC.64 R2, c[0x0][0x388] ;  /* 0x0000e200ff027b82 */ /* 0x000e620000000a00 */
[----:B------:R-:W-:-:S04]  /*0240*/  IMAD R9, R9, UR6, R6 ;  /* 0x0000000609097c24 */ /* 0x000fc8000f8e0206 */
[----:B-1----:R-:W-:-:S06]  /*0250*/  IMAD.WIDE R2, R9, 0x4, R2 ;  /* 0x0000000409027825 */ /* 0x002fcc00078e0202 */
[----:B------:R-:W0:Y:S02]  /*0260*/  LDG.E R2, desc[UR4][R2.64] ;  /* 0x0000000402027981 */ /* 0x000e24000c1e1900 */
[----:B0-----:R-:W-:-:S05]  /*0270*/  FADD R11, R11, R2 ;  /* 0x000000020b0b7221 */ /* 0x001fca0000000000 */
[----:B------:R-:W-:Y:S01]  /*0280*/  STG.E desc[UR4][R4.64], R11 ;  /* 0x0000000b04007986 */ /* 0x000fe2000c101904 */
[----:B------:R-:W-:Y:S05]  /*0290*/  EXIT ;  /* 0x000000000000794d */ /* 0x000fea0003800000 */
.L_x_13:
        /* <DEDUP_REMOVED lines=14> */
.L_x_22:


//--------------------- .text._Z20cropMatrixRowsKernelPfPKfiiii --------------------------
	.section	.text._Z20cropMatrixRowsKernelPfPKfiiii,"ax",@progbits
	.align	128
        .global         _Z20cropMatrixRowsKernelPfPKfiiii
        .type           _Z20cropMatrixRowsKernelPfPKfiiii,@function
        .size           _Z20cropMatrixRowsKernelPfPKfiiii,(.L_x_23 - _Z20cropMatrixRowsKernelPfPKfiiii)
        .other          _Z20cropMatrixRowsKernelPfPKfiiii,@"STO_CUDA_ENTRY STV_DEFAULT"
_Z20cropMatrixRowsKernelPfPKfiiii:
.text._Z20cropMatrixRowsKernelPfPKfiiii:
[----:B------:R-:W-:Y:S01]  /*0000*/  LDC R1, c[0x0][0x37c] ;  /* 0x0000df00ff017b82 */ /* 0x000fe20000000800 */
[----:B------:R-:W0:Y:S07]  /*0010*/  S2R R3, SR_TID.Y ;  /* 0x0000000000037919 */ /* 0x000e2e0000002200 */
[----:B------:R-:W0:Y:S01]  /*0020*/  S2UR UR4, SR_CTAID.Y ;  /* 0x00000000000479c3 */ /* 0x000e220000002600 */
[----:B------:R-:W1:Y:S07]  /*0030*/  LDCU.64 UR8, c[0x0][0x398] ;  /* 0x00007300ff0877ac */ /* 0x000e6e0008000a00 */
[----:B------:R-:W0:Y:S02]  /*0040*/  LDC R0, c[0x0][0x364] ;  /* 0x0000d900ff007b82 */ /* 0x000e240000000800 */
[----:B0-----:R-:W-:-:S05]  /*0050*/  IMAD R0, R0, UR4, R3 ;  /* 0x0000000400007c24 */ /* 0x001fca000f8e0203 */
[----:B-1----:R-:W-:-:S04]  /*0060*/  IADD3 R4, PT, PT, R0, UR8, RZ ;  /* 0x0000000800047c10 */ /* 0x002fc8000fffe0ff */
[----:B------:R-:W-:-:S04]  /*0070*/  ISETP.GE.AND P0, PT, R4, UR9, PT ;  /* 0x0000000904007c0c */ /* 0x000fc8000bf06270 */
[----:B------:R-:W-:-:S13]  /*0080*/  ISETP.LT.OR P0, PT, R4, UR8, P0 ;  /* 0x0000000804007c0c */ /* 0x000fda0008701670 */
[----:B------:R-:W-:Y:S05]  /*0090*/  @P0 EXIT ;  /* 0x000000000000094d */ /* 0x000fea0003800000 */
[----:B------:R-:W0:Y:S01]  /*00a0*/  S2R R7, SR_TID.X ;  /* 0x0000000000077919 */ /* 0x000e220000002100 */
[----:B------:R-:W0:Y:S01]  /*00b0*/  LDCU UR4, c[0x0][0x360] ;  /* 0x00006c00ff0477ac */ /* 0x000e220008000800 */
[----:B------:R-:W1:Y:S01]  /*00c0*/  LDC.64 R2, c[0x0][0x388] ;  /* 0x0000e200ff027b82 */ /* 0x000e620000000a00 */
[----:B------:R-:W0:Y:S01]  /*00d0*/  S2R R6, SR_CTAID.X ;  /* 0x0000000000067919 */ /* 0x000e220000002500 */
[----:B------:R-:W2:Y:S01]  /*00e0*/  LDCU UR5, c[0x0][0x394] ;  /* 0x00007280ff0577ac */ /* 0x000ea20008000800 */
[----:B------:R-:W3:Y:S01]  /*00f0*/  LDCU.64 UR6, c[0x0][0x358] ;  /* 0x00006b00ff0677ac */ /* 0x000ee20008000a00 */
[----:B0-----:R-:W-:-:S04]  /*0100*/  IMAD R7, R6, UR4, R7 ;  /* 0x0000000406077c24 */ /* 0x001fc8000f8e0207 */
[----:B--2---:R-:W-:-:S04]  /*0110*/  IMAD R5, R7, UR5, R4 ;  /* 0x0000000507057c24 */ /* 0x004fc8000f8e0204 */
[----:B-1----:R-:W-:Y:S02]  /*0120*/  IMAD.WIDE R2, R5, 0x4, R2 ;  /* 0x0000000405027825 */ /* 0x002fe400078e0202 */
[----:B------:R-:W0:Y:S04]  /*0130*/  LDC.64 R4, c[0x0][0x380] ;  /* 0x0000e000ff047b82 */ /* 0x000e280000000a00 */
[----:B---3--:R-:W2:Y:S01]  /*0140*/  LDG.E R3, desc[UR6][R2.64] ;  /* 0x0000000602037981 */ /* 0x008ea2000c1e1900 */
[----:B------:R-:W-:-:S06]  /*0150*/  UIADD3 UR4, UPT, UPT, -UR8, UR9, URZ ;  /* 0x0000000908047290 */ /* 0x000fcc000fffe1ff */
[----:B------:R-:W-:-:S04]  /*0160*/  IMAD R7, R7, UR4, R0 ;  /* 0x0000000407077c24 */ /* 0x000fc8000f8e0200 */
[----:B0-----:R-:W-:-:S05]  /*0170*/  IMAD.WIDE R4, R7, 0x4, R4 ;  /* 0x0000000407047825 */ /* 0x001fca00078e0204 */
[----:B--2---:R-:W-:Y:S01]  /*0180*/  STG.E desc[UR6][R4.64], R3 ;  /* 0x0000000304007986 */ /* 0x004fe2000c101906 */
[----:B------:R-:W-:Y:S05]  /*0190*/  EXIT ;  /* 0x000000000000794d */ /* 0x000fea0003800000 */
.L_x_14:
        /* <DEDUP_REMOVED lines=14> */
.L_x_23:


//--------------------- .text._Z17reluInPlaceKernelPfi --------------------------
	.section	.text._Z17reluInPlaceKernelPfi,"ax",@progbits
	.align	128
        .global         _Z17reluInPlaceKernelPfi
        .type           _Z17reluInPlaceKernelPfi,@function
        .size           _Z17reluInPlaceKernelPfi,(.L_x_24 - _Z17reluInPlaceKernelPfi)
        .other          _Z17reluInPlaceKernelPfi,@"STO_CUDA_ENTRY STV_DEFAULT"
_Z17reluInPlaceKernelPfi:
.text._Z17reluInPlaceKernelPfi:
        /* <DEDUP_REMOVED lines=9> */
[----:B------:R-:W1:Y:S01]  /*0090*/  LDCU.64 UR4, c[0x0][0x358] ;  /* 0x00006b00ff0477ac */ /* 0x000e620008000a00 */
[----:B0-----:R-:W-:-:S05]  /*00a0*/  IMAD.WIDE R2, R5, 0x4, R2 ;  /* 0x0000000405027825 */ /* 0x001fca00078e0202 */
[----:B-1----:R-:W2:Y:S02]  /*00b0*/  LDG.E R0, desc[UR4][R2.64] ;  /* 0x0000000402007981 */ /* 0x002ea4000c1e1900 */
[----:B--2---:R-:W-:-:S05]  /*00c0*/  FMNMX R5, RZ, R0, !PT ;  /* 0x00000000ff057209 */ /* 0x004fca0007800000 */
[----:B------:R-:W-:Y:S01]  /*00d0*/  STG.E desc[UR4][R2.64], R5 ;  /* 0x0000000502007986 */ /* 0x000fe2000c101904 */
[----:B------:R-:W-:Y:S05]  /*00e0*/  EXIT ;  /* 0x000000000000794d */ /* 0x000fea0003800000 */
.L_x_15:
        /* <DEDUP_REMOVED lines=9> */
.L_x_24:


//--------------------- .text._Z20reluOutOfPlaceKernelPKfPfi --------------------------
	.section	.text._Z20reluOutOfPlaceKernelPKfPfi,"ax",@progbits
	.align	128
        .global         _Z20reluOutOfPlaceKernelPKfPfi
        .type           _Z20reluOutOfPlaceKernelPKfPfi,@function
        .size           _Z20reluOutOfPlaceKernelPKfPfi,(.L_x_25 - _Z20reluOutOfPlaceKernelPKfPfi)
        .other          _Z20reluOutOfPlaceKernelPKfPfi,@"STO_CUDA_ENTRY STV_DEFAULT"
_Z20reluOutOfPlaceKernelPKfPfi:
.text._Z20reluOutOfPlaceKernelPKfPfi:
        /* <DEDUP_REMOVED lines=13> */
[----:B--2---:R-:W-:Y:S01]  /*00d0*/  IMAD.WIDE R4, R7, 0x4, R4 ;  /* 0x0000000407047825 */ /* 0x004fe200078e0204 */
[----:B---3--:R-:W-:-:S05]  /*00e0*/  FMNMX R7, RZ, R2, !PT ;  /* 0x00000002ff077209 */ /* 0x008fca0007800000 */
[----:B------:R-:W-:Y:S01]  /*00f0*/  STG.E desc[UR4][R4.64], R7 ;  /* 0x0000000704007986 */ /* 0x000fe2000c101904 */
[----:B------:R-:W-:Y:S05]  /*0100*/  EXIT ;  /* 0x000000000000794d */ /* 0x000fea0003800000 */
.L_x_16:
        /* <DEDUP_REMOVED lines=15> */
.L_x_25:


//--------------------- .nv.shared.reserved.0     --------------------------
	.section	.nv.shared.reserved.0,"aw",@nobits
	.weak		__nv_reservedSMEM_offset_0_alias
	.size		__nv_reservedSMEM_offset_0_alias, 0, 64
	.other		__nv_reservedSMEM_offset_0_alias,@"STO_CUDA_RESERVED_SHARED STV_DEFAULT"
__nv_reservedSMEM_offset_0_alias:
	.zero		0
	.zero		64


//--------------------- .nv.constant0._Z23decompressNNInputKernelPtS_PfS0_ii --------------------------
	.section	.nv.constant0._Z23decompressNNInputKernelPtS_PfS0_ii,"a",@progbits
	.sectionflags	@""
	.align	4
.nv.constant0._Z23decompressNNInputKernelPtS_PfS0_ii:
	.zero		936


//--------------------- .nv.constant0._Z19sparseToDenseKernelPjPfS0_i --------------------------
	.section	.nv.constant0._Z19sparseToDenseKernelPjPfS0_i,"a",@progbits
	.sectionflags	@""
	.align	4
.nv.constant0._Z19sparseToDenseKernelPjPfS0_i:
	.zero		924


//--------------------- .nv.constant0._Z13sumDim1KernelPfPKfiii --------------------------
	.section	.nv.constant0._Z13sumDim1KernelPfPKfiii,"a",@progbits
	.sectionflags	@""
	.align	4
.nv.constant0._Z13sumDim1KernelPfPKfiii:
	.zero		924


//--------------------- .nv.constant0._Z16addInPlaceKernelPfPKfi --------------------------
	.section	.nv.constant0._Z16addInPlaceKernelPfPKfi,"a",@progbits
	.sectionflags	@""
	.align	4
.nv.constant0._Z16addInPlaceKernelPfPKfi:
	.zero		916


//--------------------- .nv.constant0._Z22broadcastDim1AddKernelPfS_iii --------------------------
	.section	.nv.constant0._Z22broadcastDim1AddKernelPfS_iii,"a",@progbits
	.sectionflags	@""
	.align	4
.nv.constant0._Z22broadcastDim1AddKernelPfS_iii:
	.zero		924


//--------------------- .nv.constant0._Z22addThreeFeaturesKernelPfS_S_iiii --------------------------
	.section	.nv.constant0._Z22addThreeFeaturesKernelPfS_S_iiii,"a",@progbits
	.sectionflags	@""
	.align	4
.nv.constant0._Z22addThreeFeaturesKernelPfS_S_iiii:
	.zero		936


//--------------------- .nv.constant0._Z20cropMatrixRowsKernelPfPKfiiii --------------------------
	.section	.nv.constant0._Z20cropMatrixRowsKernelPfPKfiiii,"a",@progbits
	.sectionflags	@""
	.align	4
.nv.constant0._Z20cropMatrixRowsKernelPfPKfiiii:
	.zero		928


//--------------------- .nv.constant0._Z17reluInPlaceKernelPfi --------------------------
	.section	.nv.constant0._Z17reluInPlaceKernelPfi,"a",@progbits
	.sectionflags	@""
	.align	4
.nv.constant0._Z17reluInPlaceKernelPfi:
	.zero		908


//--------------------- .nv.constant0._Z20reluOutOfPlaceKernelPKfPfi --------------------------
	.section	.nv.constant0._Z20reluOutOfPlaceKernelPKfPfi,"a",@progbits
	.sectionflags	@""
	.align	4
.nv.constant0._Z20reluOutOfPlaceKernelPKfPfi:
	.zero		916


//--------------------- SYMBOLS --------------------------

	.type		.nv.reservedSmem.offset0,@object
	.size		.nv.reservedSmem.offset0,0x4
